	.target	sm_90a

	.elftype	@"ET_EXEC"


//--------------------- .note.nv.tkinfo           --------------------------
	.section	.note.nv.tkinfo,"",@"SHT_NOTE"
	.sectionflags	@"SHF_NOTE_NV_TKINFO"
	.tkinfo
        /*0018*/ 	.word	0x00000002
        /*0030*/ 	.string	""
        /*0030*/ 	.string	"ptxas"
        /*0030*/ 	.string	"Cuda compilation tools, release 13.0, V13.0.88"
        /*0030*/ 	.string	"Build cuda_13.0.r13.0/compiler.36424714_0"
        /*0030*/ 	.string	"-v  -suppress-debug-info  -lineinfo  -arch sm_90a "



//--------------------- .note.nv.cuinfo           --------------------------
	.section	.note.nv.cuinfo,"",@"SHT_NOTE"
	.sectionflags	@"SHF_NOTE_NV_CUINFO"
        /*0018*/ 	.short	0x0002
        /*001a*/ 	.short	0x005a
        /*001c*/ 	.short	0x0082
	.zero		2


//--------------------- .nv.info                  --------------------------
	.section	.nv.info,"",@"SHT_CUDA_INFO"
	.align	4


	//----- nvinfo : EIATTR_REGCOUNT
	.align		4
        /*0000*/ 	.byte	0x04, 0x2f
        /*0002*/ 	.short	(.L_1 - .L_0)
	.align		4
.L_0:
        /*0004*/ 	.word	index@(gluon_wgmma)
        /*0008*/ 	.word	0x0000009a


	//----- nvinfo : EIATTR_FRAME_SIZE
	.align		4
.L_1:
        /*000c*/ 	.byte	0x04, 0x11
        /*000e*/ 	.short	(.L_3 - .L_2)
	.align		4
.L_2:
        /*0010*/ 	.word	index@(gluon_wgmma)
        /*0014*/ 	.word	0x00000000


	//----- nvinfo : EIATTR_MIN_STACK_SIZE
	.align		4
.L_3:
        /*0018*/ 	.byte	0x04, 0x12
        /*001a*/ 	.short	(.L_5 - .L_4)
	.align		4
.L_4:
        /*001c*/ 	.word	index@(gluon_wgmma)
        /*0020*/ 	.word	0x00000000
.L_5:


//--------------------- .nv.compat                --------------------------
	.section	.nv.compat,"",@"SHT_CUDA_COMPAT_INFO"
	.align	4
        /*0000*/ 	.byte	0x02, 0x09, 0x01, 0x00, 0x02, 0x02, 0x04, 0x00, 0x02, 0x05, 0x05, 0x00, 0x03, 0x07, 0x01, 0x01
        /*0010*/ 	.byte	0x02, 0x03, 0x03, 0x00, 0x02, 0x06, 0x01, 0x00, 0x04, 0x0b, 0x08, 0x00, 0x00, 0x00, 0x00, 0x00
        /*0020*/ 	.byte	0x00, 0x00, 0x00, 0x00


//--------------------- .nv.info.gluon_wgmma      --------------------------
	.section	.nv.info.gluon_wgmma,"",@"SHT_CUDA_INFO"
	.sectionflags	@""
	.align	4


	//----- nvinfo : EIATTR_CUDA_API_VERSION
	.align		4
        /*0000*/ 	.byte	0x04, 0x37
        /*0002*/ 	.short	(.L_7 - .L_6)
.L_6:
        /*0004*/ 	.word	0x00000082


	//----- nvinfo : EIATTR_KPARAM_INFO
	.align		4
.L_7:
        /*0008*/ 	.byte	0x04, 0x17
        /*000a*/ 	.short	(.L_9 - .L_8)
.L_8:
        /*000c*/ 	.word	0x00000000
        /*0010*/ 	.short	0x000a
        /*0012*/ 	.short	0x0048
        /*0014*/ 	.byte	0x00, 0xf4, 0x21, 0x00


	//----- nvinfo : EIATTR_KPARAM_INFO
	.align		4
.L_9:
        /*0018*/ 	.byte	0x04, 0x17
        /*001a*/ 	.short	(.L_11 - .L_10)
.L_10:
        /*001c*/ 	.word	0x00000000
        /*0020*/ 	.short	0x0009
        /*0022*/ 	.short	0x0040
        /*0024*/ 	.byte	0x00, 0xf4, 0x21, 0x00


	//----- nvinfo : EIATTR_KPARAM_INFO
	.align		4
.L_11:
        /*0028*/ 	.byte	0x04, 0x17
        /*002a*/ 	.short	(.L_13 - .L_12)
.L_12:
        /*002c*/ 	.word	0x00000000
        /*0030*/ 	.short	0x0008
        /*0032*/ 	.short	0x0038
        /*0034*/ 	.byte	0x00, 0xf0, 0x21, 0x00


	//----- nvinfo : EIATTR_KPARAM_INFO
	.align		4
.L_13:
        /*0038*/ 	.byte	0x04, 0x17
        /*003a*/ 	.short	(.L_15 - .L_14)
.L_14:
        /*003c*/ 	.word	0x00000000
        /*0040*/ 	.short	0x0007
        /*0042*/ 	.short	0x0030
        /*0044*/ 	.byte	0x00, 0xf0, 0x21, 0x00


	//----- nvinfo : EIATTR_KPARAM_INFO
	.align		4
.L_15:
        /*0048*/ 	.byte	0x04, 0x17
        /*004a*/ 	.short	(.L_17 - .L_16)
.L_16:
        /*004c*/ 	.word	0x00000000
        /*0050*/ 	.short	0x0006
        /*0052*/ 	.short	0x0028
        /*0054*/ 	.byte	0x00, 0xf0, 0x21, 0x00


	//----- nvinfo : EIATTR_KPARAM_INFO
	.align		4
.L_17:
        /*0058*/ 	.byte	0x04, 0x17
        /*005a*/ 	.short	(.L_19 - .L_18)
.L_18:
        /*005c*/ 	.word	0x00000000
        /*0060*/ 	.short	0x0005
        /*0062*/ 	.short	0x0020
        /*0064*/ 	.byte	0x00, 0xf0, 0x11, 0x00


	//----- nvinfo : EIATTR_KPARAM_INFO
	.align		4
.L_19:
        /*0068*/ 	.byte	0x04, 0x17
        /*006a*/ 	.short	(.L_21 - .L_20)
.L_20:
        /*006c*/ 	.word	0x00000000
        /*0070*/ 	.short	0x0004
        /*0072*/ 	.short	0x001c
        /*0074*/ 	.byte	0x00, 0xf0, 0x11, 0x00


	//----- nvinfo : EIATTR_KPARAM_INFO
	.align		4
.L_21:
        /*0078*/ 	.byte	0x04, 0x17
        /*007a*/ 	.short	(.L_23 - .L_22)
.L_22:
        /*007c*/ 	.word	0x00000000
        /*0080*/ 	.short	0x0003
        /*0082*/ 	.short	0x0018
        /*0084*/ 	.byte	0x00, 0xf0, 0x11, 0x00


	//----- nvinfo : EIATTR_KPARAM_INFO
	.align		4
.L_23:
        /*0088*/ 	.byte	0x04, 0x17
        /*008a*/ 	.short	(.L_25 - .L_24)
.L_24:
        /*008c*/ 	.word	0x00000000
        /*0090*/ 	.short	0x0002
        /*0092*/ 	.short	0x0010
        /*0094*/ 	.byte	0x00, 0xf4, 0x21, 0x00


	//----- nvinfo : EIATTR_KPARAM_INFO
	.align		4
.L_25:
        /*0098*/ 	.byte	0x04, 0x17
        /*009a*/ 	.short	(.L_27 - .L_26)
.L_26:
        /*009c*/ 	.word	0x00000000
        /*00a0*/ 	.short	0x0001
        /*00a2*/ 	.short	0x0008
        /*00a4*/ 	.byte	0x00, 0xf4, 0x21, 0x00


	//----- nvinfo : EIATTR_KPARAM_INFO
	.align		4
.L_27:
        /*00a8*/ 	.byte	0x04, 0x17
        /*00aa*/ 	.short	(.L_29 - .L_28)
.L_28:
        /*00ac*/ 	.word	0x00000000
        /*00b0*/ 	.short	0x0000
        /*00b2*/ 	.short	0x0000
        /*00b4*/ 	.byte	0x00, 0xf4, 0x21, 0x00


	//----- nvinfo : EIATTR_SPARSE_MMA_MASK
	.align		4
.L_29:
        /*00b8*/ 	.byte	0x03, 0x50
        /*00ba*/ 	.short	0x0000


	//----- nvinfo : EIATTR_MAXREG_COUNT
	.align		4
        /*00bc*/ 	.byte	0x03, 0x1b
        /*00be*/ 	.short	0x00ff


	//----- nvinfo : EIATTR_NUM_BARRIERS
	.align		4
        /*00c0*/ 	.byte	0x02, 0x4c
        /*00c2*/ 	.byte	0x01
	.zero		1


	//----- nvinfo : EIATTR_MERCURY_ISA_VERSION
	.align		4
        /*00c4*/ 	.byte	0x03, 0x5f
        /*00c6*/ 	.short	0x0101


	//----- nvinfo : EIATTR_INT_WARP_WIDE_INSTR_OFFSETS
	.align		4
        /*00c8*/ 	.byte	0x04, 0x31
        /*00ca*/ 	.short	(.L_31 - .L_30)


	//   ....[0]....
.L_30:
        /*00cc*/ 	.word	0x00001630


	//   ....[1]....
        /*00d0*/ 	.word	0x000016c0


	//   ....[2]....
        /*00d4*/ 	.word	0x00001d30


	//   ....[3]....
        /*00d8*/ 	.word	0x00001d40


	//   ....[4]....
        /*00dc*/ 	.word	0x00001d50


	//   ....[5]....
        /*00e0*/ 	.word	0x00001d60


	//   ....[6]....
        /*00e4*/ 	.word	0x000021e0


	//   ....[7]....
        /*00e8*/ 	.word	0x00002200


	//----- nvinfo : EIATTR_COOP_GROUP_MASK_REGIDS
	.align		4
.L_31:
        /*00ec*/ 	.byte	0x04, 0x29
        /*00ee*/ 	.short	(.L_33 - .L_32)


	//   ....[0]....
.L_32:
        /*00f0*/ 	.word	0xffffffff


	//   ....[1]....
        /*00f4*/ 	.word	0xffffffff


	//   ....[2]....
        /*00f8*/ 	.word	0xffffffff


	//----- nvinfo : EIATTR_COOP_GROUP_INSTR_OFFSETS
	.align		4
.L_33:
        /*00fc*/ 	.byte	0x04, 0x28
        /*00fe*/ 	.short	(.L_35 - .L_34)


	//   ....[0]....
.L_34:
        /*0100*/ 	.word	0x00000150


	//   ....[1]....
        /*0104*/ 	.word	0x00000700


	//   ....[2]....
        /*0108*/ 	.word	0x00000cf0


	//----- nvinfo : EIATTR_MBARRIER_INSTR_OFFSETS
	.align		4
.L_35:
        /*010c*/ 	.byte	0x04, 0x39
        /*010e*/ 	.short	(.L_37 - .L_36)


	//   ....[0]....
.L_36:
        /*0110*/ 	.word	0x00001750
        /*0114*/ 	.word	0x000000ff
        /*0118*/ 	.word	0x00005000
        /*011c*/ 	.short	0x0100
        /*011e*/ 	.byte	0x08
	.zero		1


	//   ....[1]....
        /*0120*/ 	.word	0x00001e70
        /*0124*/ 	.word	0x000000ff
        /*0128*/ 	.word	0x00005000
        /*012c*/ 	.short	0x010a
        /*012e*/ 	.byte	0x08
	.zero		1


	//   ....[2]....
        /*0130*/ 	.word	0x00002160
        /*0134*/ 	.word	0x000000ff
        /*0138*/ 	.word	0x00005000
        /*013c*/ 	.short	0x0108
        /*013e*/ 	.byte	0x08
	.zero		1


	//   ....[3]....
        /*0140*/ 	.word	0x00002760
        /*0144*/ 	.word	0x000000ff
        /*0148*/ 	.word	0x00005000
        /*014c*/ 	.short	0x010a
        /*014e*/ 	.byte	0x08
	.zero		1


	//----- nvinfo : EIATTR_NUM_MBARRIERS
	.align		4
.L_37:
        /*0150*/ 	.byte	0x03, 0x38
        /*0152*/ 	.short	0x0001


	//----- nvinfo : EIATTR_EXIT_INSTR_OFFSETS
	.align		4
        /*0154*/ 	.byte	0x04, 0x1c
        /*0156*/ 	.short	(.L_39 - .L_38)


	//   ....[0]....
.L_38:
        /*0158*/ 	.word	0x00002750


	//----- nvinfo : EIATTR_REQNTID
	.align		4
.L_39:
        /*015c*/ 	.byte	0x04, 0x10
        /*015e*/ 	.short	(.L_41 - .L_40)
.L_40:
        /*0160*/ 	.word	0x00000080
        /*0164*/ 	.word	0x00000001
        /*0168*/ 	.word	0x00000001


	//----- nvinfo : EIATTR_CRS_STACK_SIZE
	.align		4
.L_41:
        /*016c*/ 	.byte	0x04, 0x1e
        /*016e*/ 	.short	(.L_43 - .L_42)
.L_42:
        /*0170*/ 	.word	0x00000000


	//----- nvinfo : EIATTR_CBANK_PARAM_SIZE
	.align		4
.L_43:
        /*0174*/ 	.byte	0x03, 0x19
        /*0176*/ 	.short	0x0050


	//----- nvinfo : EIATTR_PARAM_CBANK
	.align		4
        /*0178*/ 	.byte	0x04, 0x0a
        /*017a*/ 	.short	(.L_45 - .L_44)
	.align		4
.L_44:
        /*017c*/ 	.word	index@(.nv.constant0.gluon_wgmma)
        /*0180*/ 	.short	0x0210
        /*0182*/ 	.short	0x0050


	//----- nvinfo : EIATTR_SW_WAR
	.align		4
.L_45:
        /*0184*/ 	.byte	0x04, 0x36
        /*0186*/ 	.short	(.L_47 - .L_46)
.L_46:
        /*0188*/ 	.word	0x00000008
.L_47:


//--------------------- .nv.callgraph             --------------------------
	.section	.nv.callgraph,"",@"SHT_CUDA_CALLGRAPH"
	.align	4
	.sectionentsize	8
	.align		4
        /*0000*/ 	.word	0x00000000
	.align		4
        /*0004*/ 	.word	0xffffffff
	.align		4
        /*0008*/ 	.word	0x00000000
	.align		4
        /*000c*/ 	.word	0xfffffffe
	.align		4
        /*0010*/ 	.word	0x00000000
	.align		4
        /*0014*/ 	.word	0xfffffffd
	.align		4
        /*0018*/ 	.word	0x00000000
	.align		4
        /*001c*/ 	.word	0xfffffffc


//--------------------- .text.gluon_wgmma         --------------------------
	.section	.text.gluon_wgmma,"ax",@progbits
	.align	128
        .global         gluon_wgmma
        .type           gluon_wgmma,@function
        .size           gluon_wgmma,(.L_x_52 - gluon_wgmma)
        .other          gluon_wgmma,@"STO_CUDA_ENTRY STV_DEFAULT"
gluon_wgmma:
.text.gluon_wgmma:
[----:B------:R-:W-:Y:S01]  /*0000*/  LDC R1, c[0x0][0x28] ;  /* 0x00000a00ff017b82 */ /* 0x000fe20000000800 */
[----:B------:R-:W1:Y:S07]  /*0010*/  S2R R0, SR_TID.X ;  /* 0x0000000000007919 */ /* 0x000e6e0000002100 */
[----:B------:R-:W2:Y:S01]  /*0020*/  S2UR UR4, SR_CgaCtaId ;  /* 0x00000000000479c3 */ /* 0x000ea20000008800 */
[----:B------:R-:W-:Y:S01]  /*0030*/  UMOV UR8, 0x400 ;  /* 0x0000040000087882 */ /* 0x000fe20000000000 */
[----:B------:R-:W-:Y:S01]  /*0040*/  ULDC UR6, c[0x0][0xc] ;  /* 0x0000030000067ab9 */ /* 0x000fe20000000800 */
[----:B------:R-:W-:Y:S01]  /*0050*/  ULDC.64 UR48, c[0x0][0x250] ;  /* 0x0000940000307ab9 */ /* 0x000fe20000000a00 */
[----:B------:R-:W-:Y:S04]  /*0060*/  BSSY B0, `(.L_x_0) ;  /* 0x000001e000007945 */ /* 0x000fe80003800000 */
[----:B------:R-:W3:Y:S08]  /*0070*/  LDC R6, c[0x0][0x228] ;  /* 0x00008a00ff067b82 */ /* 0x000ef00000000800 */
[----:B------:R-:W4:Y:S08]  /*0080*/  LDC R14, c[0x0][0x230] ;  /* 0x00008c00ff0e7b82 */ /* 0x000f300000000800 */
[----:B------:R-:W-:Y:S01]  /*0090*/  S2UR UR50, SR_CTAID.Y ;  /* 0x00000000003279c3 */ /* 0x000fe20000002600 */
[----:B--2---:R-:W-:-:S03]  /*00a0*/  ULEA UR8, UR4, UR8, 0x18 ;  /* 0x0000000804087291 */ /* 0x004fc6000f8ec03f */
[----:B------:R-:W-:Y:S01]  /*00b0*/  ULDC UR4, c[0x0][0x10] ;  /* 0x0000040000047ab9 */ /* 0x000fe20000000800 */
[----:B-1----:R-:W-:-:S03]  /*00c0*/  LOP3.LUT R2, R0, 0x7f, RZ, 0xc0, !PT ;  /* 0x0000007f00027812 */ /* 0x002fc600078ec0ff */
[----:B------:R-:W1:Y:S01]  /*00d0*/  S2UR UR5, SR_CTAID.Z ;  /* 0x00000000000579c3 */ /* 0x000e620000002700 */
[----:B---3--:R-:W-:Y:S01]  /*00e0*/  VIADD R6, R6, 0xffffffff ;  /* 0xffffffff06067836 */ /* 0x008fe20000000000 */
[C---:B------:R-:W-:Y:S02]  /*00f0*/  ISETP.GE.U32.AND P0, PT, R2.reuse, 0x20, PT ;  /* 0x000000200200780c */ /* 0x040fe40003f06070 */
[C---:B------:R-:W-:Y:S02]  /*0100*/  ISETP.NE.U32.AND P2, PT, R2.reuse, RZ, PT ;  /* 0x000000ff0200720c */ /* 0x040fe40003f45070 */
[----:B------:R-:W-:Y:S02]  /*0110*/  LEA R12, R2, UR8, 0x2 ;  /* 0x00000008020c7c11 */ /* 0x000fe4000f8e10ff */
[----:B------:R-:W2:Y:S01]  /*0120*/  S2UR UR51, SR_CTAID.X ;  /* 0x00000000003379c3 */ /* 0x000ea20000002500 */
[----:B----4-:R-:W-:-:S06]  /*0130*/  VIADD R13, R14, 0xffffffff ;  /* 0xffffffff0e0d7836 */ /* 0x010fcc0000000000 */
[----:B------:R3:W-:Y:S01]  /*0140*/  @!P0 STS [R12], RZ ;  /* 0x000000ff0c008388 */ /* 0x0007e20000000800 */
[----:B------:R-:W-:-:S03]  /*0150*/  NOP ;  /* 0x0000000000007918 */ /* 0x000fc60000000000 */
[----:B------:R3:W-:Y:S01]  /*0160*/  @!P2 STS [UR8+0x24], R6 ;  /* 0x00002406ff00a988 */ /* 0x0007e20008000808 */
[----:B-1----:R-:W-:-:S03]  /*0170*/  UIMAD UR4, UR5, UR4, UR50 ;  /* 0x00000004050472a4 */ /* 0x002fc6000f8e0232 */
[----:B------:R3:W-:Y:S01]  /*0180*/  @!P2 STS [UR8+0x20], R13 ;  /* 0x0000200dff00a988 */ /* 0x0007e20008000808 */
[----:B--2---:R-:W-:-:S04]  /*0190*/  UIMAD UR4, UR4, UR6, UR51 ;  /* 0x00000006040472a4 */ /* 0x004fc8000f8e0233 */
[----:B------:R-:W-:-:S04]  /*01a0*/  UIMAD UR4, UR4, 0x180, URZ ;  /* 0x00000180040478a4 */ /* 0x000fc8000f8e023f */
[----:B------:R-:W-:-:S04]  /*01b0*/  UIADD3 UR20, UP0, UR4, UR48, URZ ;  /* 0x0000003004147290 */ /* 0x000fc8000ff1e03f */
[----:B------:R-:W-:Y:S01]  /*01c0*/  ULEA.HI.X.SX32 UR21, UR4, UR49, 0x1, UP0 ;  /* 0x0000003104157291 */ /* 0x000fe200080f0e3f */
[----:B---3--:R-:W-:Y:S11]  /*01d0*/  @P2 BRA `(.L_x_1) ;  /* 0x0000000000182947 */ /* 0x008ff60003800000 */
[----:B------:R-:W1:Y:S01]  /*01e0*/  LDS R3, [UR8+0x8] ;  /* 0x00000808ff037984 */ /* 0x000e620008000800 */
[----:B------:R-:W2:Y:S01]  /*01f0*/  LDC.64 R8, c[0x0][0x210] ;  /* 0x00008400ff087b82 */ /* 0x000ea20000000a00 */
[----:B------:R-:W-:Y:S02]  /*0200*/  IMAD.MOV.U32 R4, RZ, RZ, 0x70 ;  /* 0x00000070ff047424 */ /* 0x000fe400078e00ff */
[----:B--2---:R2:W-:Y:S03]  /*0210*/  STS.64 [UR8], R8 ;  /* 0x00000008ff007988 */ /* 0x0045e60008000a08 */
[----:B-1----:R-:W-:-:S05]  /*0220*/  LOP3.LUT R3, R3, 0x10, R4, 0xd8, !PT ;  /* 0x0000001003037812 */ /* 0x002fca00078ed804 */
[----:B------:R2:W-:Y:S02]  /*0230*/  STS [UR8+0x8], R3 ;  /* 0x00000803ff007988 */ /* 0x0005e40008000808 */
.L_x_1:
[----:B------:R-:W-:Y:S05]  /*0240*/  BSYNC B0 ;  /* 0x0000000000007941 */ /* 0x000fea0003800000 */
.L_x_0:
[----:B------:R-:W-:Y:S04]  /*0250*/  BSSY B0, `(.L_x_2) ;  /* 0x000000a000007945 */ /* 0x000fe80003800000 */
[----:B------:R-:W-:Y:S05]  /*0260*/  @P2 BRA `(.L_x_3) ;  /* 0x0000000000202947 */ /* 0x000fea0003800000 */
[----:B--2---:R-:W1:Y:S01]  /*0270*/  LDS R3, [UR8+0x34] ;  /* 0x00003408ff037984 */ /* 0x004e620008000800 */
[----:B------:R-:W-:Y:S02]  /*0280*/  IMAD.MOV.U32 R4, RZ, RZ, 0x1f000000 ;  /* 0x1f000000ff047424 */ /* 0x000fe400078e00ff */
[----:B------:R-:W-:Y:S01]  /*0290*/  @!P2 IMAD.MOV.U32 R5, RZ, RZ, 0xff ;  /* 0x000000ffff05a424 */ /* 0x000fe200078e00ff */
[----:B------:R-:W2:Y:S02]  /*02a0*/  @!P2 LDS R8, [UR8+0x38] ;  /* 0x00003808ff08a984 */ /* 0x000ea40008000800 */
[----:B-1----:R-:W-:Y:S02]  /*02b0*/  LOP3.LUT R3, R3, 0xff000000, R4, 0xb8, !PT ;  /* 0xff00000003037812 */ /* 0x002fe400078eb804 */
[----:B--2---:R-:W-:-:S03]  /*02c0*/  @!P2 LOP3.LUT R4, R8, 0xff, R5, 0xb8, !PT ;  /* 0x000000ff0804a812 */ /* 0x004fc600078eb805 */
[----:B------:R1:W-:Y:S04]  /*02d0*/  STS [UR8+0x34], R3 ;  /* 0x00003403ff007988 */ /* 0x0003e80008000808 */
[----:B------:R1:W-:Y:S02]  /*02e0*/  @!P2 STS [UR8+0x38], R4 ;  /* 0x00003804ff00a988 */ /* 0x0003e40008000808 */
.L_x_3:
[----:B------:R-:W-:Y:S05]  /*02f0*/  BSYNC B0 ;  /* 0x0000000000007941 */ /* 0x000fea0003800000 */
.L_x_2:
[----:B------:R-:W-:Y:S04]  /*0300*/  BSSY B0, `(.L_x_4) ;  /* 0x000000e000007945 */ /* 0x000fe80003800000 */
[----:B------:R-:W-:Y:S05]  /*0310*/  @P2 BRA `(.L_x_5) ;  /* 0x0000000000302947 */ /* 0x000fea0003800000 */
[----:B-1----:R-:W1:Y:S01]  /*0320*/  LDS R4, [UR8+0x34] ;  /* 0x00003408ff047984 */ /* 0x002e620008000800 */
[----:B------:R-:W3:Y:S03]  /*0330*/  LDC.64 R10, c[0x0][0x238] ;  /* 0x00008e00ff0a7b82 */ /* 0x000ee60000000a00 */
[----:B--2---:R-:W2:Y:S01]  /*0340*/  LDS R3, [UR8+0x1c] ;  /* 0x00001c08ff037984 */ /* 0x004ea20008000800 */
[C---:B---3--:R-:W-:Y:S01]  /*0350*/  SHF.L.U64.HI R8, R10.reuse, 0x1, R11 ;  /* 0x000000010a087819 */ /* 0x048fe2000001020b */
[----:B------:R-:W-:-:S03]  /*0360*/  IMAD.SHL.U32 R5, R10, 0x2, RZ ;  /* 0x000000020a057824 */ /* 0x000fc600078e00ff */
[--C-:B------:R-:W-:Y:S02]  /*0370*/  SHF.R.U32.HI R10, RZ, 0x4, R8.reuse ;  /* 0x00000004ff0a7819 */ /* 0x100fe40000011608 */
[----:B------:R-:W-:-:S05]  /*0380*/  SHF.R.U64 R5, R5, 0x4, R8 ;  /* 0x0000000405057819 */ /* 0x000fca0000001208 */
[----:B------:R3:W-:Y:S01]  /*0390*/  STS [UR8+0xc], R5 ;  /* 0x00000c05ff007988 */ /* 0x0007e20008000808 */
[----:B-1----:R-:W-:Y:S02]  /*03a0*/  LOP3.LUT R4, R4, 0x7, RZ, 0xb8, !PT ;  /* 0x0000000704047812 */ /* 0x002fe400078eb8ff */
[----:B--2---:R-:W-:-:S03]  /*03b0*/  LOP3.LUT R3, R3, 0xf, R10, 0xb8, !PT ;  /* 0x0000000f03037812 */ /* 0x004fc600078eb80a */
[----:B------:R3:W-:Y:S04]  /*03c0*/  STS [UR8+0x34], R4 ;  /* 0x00003404ff007988 */ /* 0x0007e80008000808 */
[----:B------:R3:W-:Y:S02]  /*03d0*/  STS [UR8+0x1c], R3 ;  /* 0x00001c03ff007988 */ /* 0x0007e40008000808 */
.L_x_5:
[----:B------:R-:W-:Y:S05]  /*03e0*/  BSYNC B0 ;  /* 0x0000000000007941 */ /* 0x000fea0003800000 */
.L_x_4:
[----:B------:R-:W-:Y:S04]  /*03f0*/  BSSY B1, `(.L_x_6) ;  /* 0x000001b000017945 */ /* 0x000fe80003800000 */
[----:B------:R-:W-:Y:S01]  /*0400*/  BSSY B0, `(.L_x_7) ;  /* 0x0000016000007945 */ /* 0x000fe20003800000 */
[----:B------:R-:W-:-:S03]  /*0410*/  IMAD.MOV.U32 R7, RZ, RZ, RZ ;  /* 0x000000ffff077224 */ /* 0x000fc600078e00ff */
[----:B------:R-:W-:Y:S05]  /*0420*/  @P2 BRA `(.L_x_8) ;  /* 0x0000000000202947 */ /* 0x000fea0003800000 */
[----:B-123--:R-:W1:Y:S02]  /*0430*/  LDS R3, [UR8+0x34] ;  /* 0x00003408ff037984 */ /* 0x00ee640008000800 */
[----:B-1----:R-:W-:-:S05]  /*0440*/  LOP3.LUT R3, R3, 0x38, RZ, 0xb8, !PT ;  /* 0x0000003803037812 */ /* 0x002fca00078eb8ff */
[----:B------:R1:W-:Y:S01]  /*0450*/  STS [UR8+0x34], R3 ;  /* 0x00003403ff007988 */ /* 0x0003e20008000808 */
[----:B------:R-:W-:Y:S05]  /*0460*/  @P2 BRA `(.L_x_9) ;  /* 0x0000000000202947 */ /* 0x000fea0003800000 */
[----:B-1----:R-:W1:Y:S01]  /*0470*/  LDS R3, [UR8+0x8] ;  /* 0x00000808ff037984 */ /* 0x002e620008000800 */
[----:B------:R-:W-:-:S05]  /*0480*/  IMAD.MOV.U32 R4, RZ, RZ, 0x780 ;  /* 0x00000780ff047424 */ /* 0x000fca00078e00ff */
[----:B-1----:R-:W-:-:S05]  /*0490*/  LOP3.LUT R3, R3, 0x500, R4, 0xd8, !PT ;  /* 0x0000050003037812 */ /* 0x002fca00078ed804 */
[----:B------:R4:W-:Y:S02]  /*04a0*/  STS [UR8+0x8], R3 ;  /* 0x00000803ff007988 */ /* 0x0009e40008000808 */
.L_x_8:
[----:B------:R-:W-:Y:S05]  /*04b0*/  @P2 BRA `(.L_x_10) ;  /* 0x0000000000282947 */ /* 0x000fea0003800000 */
[----:B-1234-:R-:W1:Y:S02]  /*04c0*/  LDS R3, [UR8+0x8] ;  /* 0x00000808ff037984 */ /* 0x01ee640008000800 */
[----:B-1----:R-:W-:-:S05]  /*04d0*/  LOP3.LUT R3, R3, 0x1800, RZ, 0xb8, !PT ;  /* 0x0000180003037812 */ /* 0x002fca00078eb8ff */
[----:B------:R2:W-:Y:S02]  /*04e0*/  STS [UR8+0x8], R3 ;  /* 0x00000803ff007988 */ /* 0x0005e40008000808 */
.L_x_9:
[----:B------:R-:W-:Y:S05]  /*04f0*/  @P2 BREAK B0 ;  /* 0x0000000000002942 */ /* 0x000fea0003800000 */
[----:B------:R-:W-:Y:S05]  /*0500*/  @P2 BRA `(.L_x_11) ;  /* 0x0000000000242947 */ /* 0x000fea0003800000 */
[----:B------:R-:W3:Y:S01]  /*0510*/  LDS R4, [UR8+0x8] ;  /* 0x00000808ff047984 */ /* 0x000ee20008000800 */
[----:B-12---:R-:W-:-:S05]  /*0520*/  IMAD.MOV.U32 R3, RZ, RZ, 0x6000 ;  /* 0x00006000ff037424 */ /* 0x006fca00078e00ff */
[----:B---3--:R-:W-:-:S04]  /*0530*/  LOP3.LUT R3, R4, 0x4000, R3, 0xd8, !PT ;  /* 0x0000400004037812 */ /* 0x008fc800078ed803 */
[----:B------:R-:W-:-:S05]  /*0540*/  LOP3.LUT R3, R3, 0x400000, RZ, 0xb8, !PT ;  /* 0x0040000003037812 */ /* 0x000fca00078eb8ff */
[----:B------:R5:W-:Y:S02]  /*0550*/  STS [UR8+0x8], R3 ;  /* 0x00000803ff007988 */ /* 0x000be40008000808 */
.L_x_10:
[----:B------:R-:W-:Y:S05]  /*0560*/  BSYNC B0 ;  /* 0x0000000000007941 */ /* 0x000fea0003800000 */
.L_x_7:
[----:B-12345:R-:W1:Y:S02]  /*0570*/  @!P2 LDS R3, [UR8+0x8] ;  /* 0x00000808ff03a984 */ /* 0x03ee640008000800 */
[----:B-1----:R-:W-:-:S05]  /*0580*/  @!P2 LOP3.LUT R3, R3, 0x8000, RZ, 0xb8, !PT ;  /* 0x000080000303a812 */ /* 0x002fca00078eb8ff */
[----:B------:R3:W-:Y:S02]  /*0590*/  @!P2 STS [UR8+0x8], R3 ;  /* 0x00000803ff00a988 */ /* 0x0007e40008000808 */
.L_x_11:
[----:B------:R-:W-:Y:S05]  /*05a0*/  BSYNC B1 ;  /* 0x0000000000017941 */ /* 0x000fea0003800000 */
.L_x_6:
[----:B------:R-:W-:Y:S05]  /*05b0*/  WARPSYNC.ALL ;  /* 0x0000000000007948 */ /* 0x000fea0003800000 */
[----:B------:R-:W-:Y:S05]  /*05c0*/  @P0 BRA `(.L_x_12) ;  /* 0x0000000000280947 */ /* 0x000fea0003800000 */
[----:B-123--:R-:W1:Y:S01]  /*05d0*/  S2R R3, SR_LANEID ;  /* 0x0000000000037919 */ /* 0x00ee620000000000 */
[----:B------:R-:W-:Y:S05]  /*05e0*/  WARPSYNC.ALL ;  /* 0x0000000000007948 */ /* 0x000fea0003800000 */
[----:B-1----:R-:W-:-:S05]  /*05f0*/  IMAD.SHL.U32 R3, R3, 0x4, RZ ;  /* 0x0000000403037824 */ /* 0x002fca00078e00ff */
[----:B------:R-:W1:Y:S01]  /*0600*/  LDS R9, [R3+UR8] ;  /* 0x0000000803097984 */ /* 0x000e620008000800 */
[----:B------:R-:W-:-:S05]  /*0610*/  IADD3 R4, P1, R3, UR20, RZ ;  /* 0x0000001403047c10 */ /* 0x000fca000ff3e0ff */
[----:B------:R-:W-:-:S05]  /*0620*/  IMAD.X R5, RZ, RZ, UR21, P1 ;  /* 0x00000015ff057e24 */ /* 0x000fca00088e06ff */
[----:B-1----:R4:W5:Y:S01]  /*0630*/  ATOMG.E.EXCH.STRONG.GPU PT, RZ, [R4], R9 ;  /* 0x0000000904ff73a8 */ /* 0x00296200041ee100 */
[----:B------:R-:W-:-:S04]  /*0640*/  DEPBAR {5,4,3,2,1,0} ;  /* 0x0000003f0000791a */ /* 0x000fc80000000000 */
[----:B------:R4:W-:Y:S01]  /*0650*/  UTMACCTL.IV [UR20] ;  /* 0x00000000140079b9 */ /* 0x0009e20008000000 */
[----:B------:R-:W-:Y:S01]  /*0660*/  NOP ;  /* 0x0000000000007918 */ /* 0x000fe20000000000 */
.L_x_12:
[----:B------:R-:W-:Y:S05]  /*0670*/  @P0 BRA `(.L_x_13) ;  /* 0x00000000000c0947 */ /* 0x000fea0003800000 */
[----:B------:R0:W-:Y:S01]  /*0680*/  UTMACMDFLUSH ;  /* 0x00000000000079b7 */ /* 0x0001e20000000000 */
[----:B------:R-:W-:Y:S05]  /*0690*/  @P0 BRA `(.L_x_13) ;  /* 0x0000000000040947 */ /* 0x000fea0003800000 */
[----:B------:R-:W-:-:S04]  /*06a0*/  DEPBAR.LE SB0, 0x0 ;  /* 0x000080000000791a */ /* 0x000fc80000000000 */
.L_x_13:
[----:B------:R-:W-:Y:S05]  /*06b0*/  WARPSYNC.ALL ;  /* 0x0000000000007948 */ /* 0x000fea0003800000 */
[----:B-----5:R-:W-:Y:S06]  /*06c0*/  BAR.SYNC.DEFER_BLOCKING 0x0 ;  /* 0x0000000000007b1d */ /* 0x020fec0000010000 */
[----:B------:R-:W-:Y:S02]  /*06d0*/  BSSY B1, `(.L_x_14) ;  /* 0x000000b000017945 */ /* 0x000fe40003800000 */
[----:B------:R-:W-:Y:S06]  /*06e0*/  BAR.SYNC.DEFER_BLOCKING 0x0 ;  /* 0x0000000000007b1d */ /* 0x000fec0000010000 */
[----:B------:R5:W-:Y:S01]  /*06f0*/  @!P0 STS [R12], RZ ;  /* 0x000000ff0c008388 */ /* 0x000be20000000800 */
[----:B------:R-:W-:Y:S01]  /*0700*/  NOP ;  /* 0x0000000000007918 */ /* 0x000fe20000000000 */
[----:B------:R-:W-:Y:S05]  /*0710*/  @P2 BRA `(.L_x_15) ;  /* 0x0000000000182947 */ /* 0x000fea0003800000 */
[----:B-123--:R-:W1:Y:S01]  /*0720*/  LDS R3, [UR8+0x8] ;  /* 0x00000808ff037984 */ /* 0x00ee620008000800 */
[----:B----4-:R-:W2:Y:S01]  /*0730*/  LDC.64 R8, c[0x0][0x218] ;  /* 0x00008600ff087b82 */ /* 0x010ea20000000a00 */
[----:B------:R-:W-:Y:S02]  /*0740*/  IMAD.MOV.U32 R4, RZ, RZ, 0x70 ;  /* 0x00000070ff047424 */ /* 0x000fe400078e00ff */
[----:B--2---:R2:W-:Y:S03]  /*0750*/  STS.64 [UR8], R8 ;  /* 0x00000008ff007988 */ /* 0x0045e60008000a08 */
[----:B-1----:R-:W-:-:S05]  /*0760*/  LOP3.LUT R3, R3, 0x10, R4, 0xd8, !PT ;  /* 0x0000001003037812 */ /* 0x002fca00078ed804 */
[----:B------:R2:W-:Y:S02]  /*0770*/  STS [UR8+0x8], R3 ;  /* 0x00000803ff007988 */ /* 0x0005e40008000808 */
.L_x_15:
[----:B----4-:R-:W-:Y:S05]  /*0780*/  BSYNC B1 ;  /* 0x0000000000017941 */ /* 0x010fea0003800000 */
.L_x_14:
[----:B------:R-:W-:Y:S04]  /*0790*/  BSSY B2, `(.L_x_16) ;  /* 0x000000f000027945 */ /* 0x000fe80003800000 */
[----:B------:R-:W-:Y:S04]  /*07a0*/  BSSY B1, `(.L_x_17) ;  /* 0x000000c000017945 */ /* 0x000fe80003800000 */
[----:B------:R-:W-:Y:S05]  /*07b0*/  @P2 BRA `(.L_x_18) ;  /* 0x0000000000282947 */ /* 0x000fea0003800000 */
[----:B-123--:R-:W1:Y:S01]  /*07c0*/  LDS R3, [UR8+0x34] ;  /* 0x00003408ff037984 */ /* 0x00ee620008000800 */
[----:B------:R-:W-:Y:S01]  /*07d0*/  IMAD.MOV.U32 R4, RZ, RZ, 0x1f000000 ;  /* 0x1f000000ff047424 */ /* 0x000fe200078e00ff */
[----:B------:R-:W-:Y:S05]  /*07e0*/  @P2 BREAK B1 ;  /* 0x0000000000012942 */ /* 0x000fea0003800000 */
[----:B-1----:R-:W-:-:S05]  /*07f0*/  LOP3.LUT R3, R3, 0xff000000, R4, 0xb8, !PT ;  /* 0xff00000003037812 */ /* 0x002fca00078eb804 */
[----:B------:R1:W-:Y:S01]  /*0800*/  STS [UR8+0x34], R3 ;  /* 0x00003403ff007988 */ /* 0x0003e20008000808 */
[----:B------:R-:W-:Y:S05]  /*0810*/  @P2 BRA `(.L_x_19) ;  /* 0x0000000000182947 */ /* 0x000fea0003800000 */
[----:B------:R-:W2:Y:S01]  /*0820*/  LDS R4, [UR8+0x38] ;  /* 0x00003808ff047984 */ /* 0x000ea20008000800 */
[----:B-1----:R-:W-:-:S05]  /*0830*/  IMAD.MOV.U32 R3, RZ, RZ, 0x3f ;  /* 0x0000003fff037424 */ /* 0x002fca00078e00ff */
[----:B--2---:R-:W-:-:S05]  /*0840*/  LOP3.LUT R3, R4, 0xff, R3, 0xb8, !PT ;  /* 0x000000ff04037812 */ /* 0x004fca00078eb803 */
[----:B------:R4:W-:Y:S02]  /*0850*/  STS [UR8+0x38], R3 ;  /* 0x00003803ff007988 */ /* 0x0009e40008000808 */
.L_x_18:
[----:B------:R-:W-:Y:S05]  /*0860*/  BSYNC B1 ;  /* 0x0000000000017941 */ /* 0x000fea0003800000 */
.L_x_17:
[----:B------:R1:W-:Y:S02]  /*0870*/  @!P2 STS [UR8+0x20], R13 ;  /* 0x0000200dff00a988 */ /* 0x0003e40008000808 */
.L_x_19:
[----:B------:R-:W-:Y:S05]  /*0880*/  BSYNC B2 ;  /* 0x0000000000027941 */ /* 0x000fea0003800000 */
.L_x_16:
[----:B------:R-:W-:Y:S05]  /*0890*/  WARPSYNC.ALL ;  /* 0x0000000000007948 */ /* 0x000fea0003800000 */
[----:B-1234-:R-:W1:Y:S01]  /*08a0*/  LDC R3, c[0x0][0x22c] ;  /* 0x00008b00ff037b82 */ /* 0x01ee620000000800 */
[----:B------:R-:W-:Y:S01]  /*08b0*/  BSSY B2, `(.L_x_20) ;  /* 0x0000010000027945 */ /* 0x000fe20003800000 */
[----:B-1----:R-:W-:-:S05]  /*08c0*/  VIADD R3, R3, 0xffffffff ;  /* 0xffffffff03037836 */ /* 0x002fca0000000000 */
[----:B------:R1:W-:Y:S01]  /*08d0*/  @!P2 STS [UR8+0x24], R3 ;  /* 0x00002403ff00a988 */ /* 0x0003e20008000808 */
[----:B------:R-:W-:Y:S05]  /*08e0*/  @P2 BRA `(.L_x_21) ;  /* 0x0000000000302947 */ /* 0x000fea0003800000 */
[----:B------:R-:W2:Y:S01]  /*08f0*/  LDS R5, [UR8+0x34] ;  /* 0x00003408ff057984 */ /* 0x000ea20008000800 */
[----:B------:R-:W3:Y:S03]  /*0900*/  LDC.64 R8, c[0x0][0x240] ;  /* 0x00009000ff087b82 */ /* 0x000ee60000000a00 */
[----:B------:R-:W4:Y:S01]  /*0910*/  LDS R4, [UR8+0x1c] ;  /* 0x00001c08ff047984 */ /* 0x000f220008000800 */
[C---:B---3--:R-:W-:Y:S01]  /*0920*/  SHF.L.U64.HI R9, R8.reuse, 0x1, R9 ;  /* 0x0000000108097819 */ /* 0x048fe20000010209 */
[----:B------:R-:W-:-:S03]  /*0930*/  IMAD.SHL.U32 R8, R8, 0x2, RZ ;  /* 0x0000000208087824 */ /* 0x000fc600078e00ff */
[--C-:B------:R-:W-:Y:S02]  /*0940*/  SHF.R.U32.HI R11, RZ, 0x4, R9.reuse ;  /* 0x00000004ff0b7819 */ /* 0x100fe40000011609 */
[----:B------:R-:W-:-:S05]  /*0950*/  SHF.R.U64 R8, R8, 0x4, R9 ;  /* 0x0000000408087819 */ /* 0x000fca0000001209 */
[----:B------:R3:W-:Y:S01]  /*0960*/  STS [UR8+0xc], R8 ;  /* 0x00000c08ff007988 */ /* 0x0007e20008000808 */
[----:B--2---:R-:W-:Y:S02]  /*0970*/  LOP3.LUT R5, R5, 0x7, RZ, 0xb8, !PT ;  /* 0x0000000705057812 */ /* 0x004fe400078eb8ff */
[----:B----4-:R-:W-:-:S03]  /*0980*/  LOP3.LUT R4, R4, 0xf, R11, 0xb8, !PT ;  /* 0x0000000f04047812 */ /* 0x010fc600078eb80b */
[----:B------:R3:W-:Y:S04]  /*0990*/  STS [UR8+0x34], R5 ;  /* 0x00003405ff007988 */ /* 0x0007e80008000808 */
[----:B------:R3:W-:Y:S02]  /*09a0*/  STS [UR8+0x1c], R4 ;  /* 0x00001c04ff007988 */ /* 0x0007e40008000808 */
.L_x_21:
[----:B------:R-:W-:Y:S05]  /*09b0*/  BSYNC B2 ;  /* 0x0000000000027941 */ /* 0x000fea0003800000 */
.L_x_20:
[----:B------:R-:W-:Y:S04]  /*09c0*/  BSSY B3, `(.L_x_22) ;  /* 0x000001a000037945 */ /* 0x000fe80003800000 */
[----:B------:R-:W-:Y:S04]  /*09d0*/  BSSY B2, `(.L_x_23) ;  /* 0x0000015000027945 */ /* 0x000fe80003800000 */
[----:B------:R-:W-:Y:S05]  /*09e0*/  @P2 BRA `(.L_x_24) ;  /* 0x0000000000202947 */ /* 0x000fea0003800000 */
[----:B---3--:R-:W2:Y:S02]  /*09f0*/  LDS R4, [UR8+0x34] ;  /* 0x00003408ff047984 */ /* 0x008ea40008000800 */
[----:B--2---:R-:W-:-:S05]  /*0a00*/  LOP3.LUT R4, R4, 0x38, RZ, 0xb8, !PT ;  /* 0x0000003804047812 */ /* 0x004fca00078eb8ff */
[----:B------:R2:W-:Y:S01]  /*0a10*/  STS [UR8+0x34], R4 ;  /* 0x00003404ff007988 */ /* 0x0005e20008000808 */
[----:B------:R-:W-:Y:S05]  /*0a20*/  @P2 BRA `(.L_x_25) ;  /* 0x0000000000202947 */ /* 0x000fea0003800000 */
[----:B--2---:R-:W2:Y:S01]  /*0a30*/  LDS R4, [UR8+0x8] ;  /* 0x00000808ff047984 */ /* 0x004ea20008000800 */
[----:B------:R-:W-:-:S05]  /*0a40*/  IMAD.MOV.U32 R5, RZ, RZ, 0x780 ;  /* 0x00000780ff057424 */ /* 0x000fca00078e00ff */
[----:B--2---:R-:W-:-:S05]  /*0a50*/  LOP3.LUT R4, R4, 0x500, R5, 0xd8, !PT ;  /* 0x0000050004047812 */ /* 0x004fca00078ed805 */
[----:B------:R2:W-:Y:S02]  /*0a60*/  STS [UR8+0x8], R4 ;  /* 0x00000804ff007988 */ /* 0x0005e40008000808 */
.L_x_24:
[----:B------:R-:W-:Y:S05]  /*0a70*/  @P2 BRA `(.L_x_26) ;  /* 0x0000000000282947 */ /* 0x000fea0003800000 */
[----:B--23--:R-:W2:Y:S02]  /*0a80*/  LDS R4, [UR8+0x8] ;  /* 0x00000808ff047984 */ /* 0x00cea40008000800 */
[----:B--2---:R-:W-:-:S05]  /*0a90*/  LOP3.LUT R4, R4, 0x1800, RZ, 0xb8, !PT ;  /* 0x0000180004047812 */ /* 0x004fca00078eb8ff */
[----:B------:R3:W-:Y:S02]  /*0aa0*/  STS [UR8+0x8], R4 ;  /* 0x00000804ff007988 */ /* 0x0007e40008000808 */
.L_x_25:
[----:B------:R-:W-:Y:S05]  /*0ab0*/  @P2 BREAK B2 ;  /* 0x0000000000022942 */ /* 0x000fea0003800000 */
[----:B------:R-:W-:Y:S05]  /*0ac0*/  @P2 BRA `(.L_x_27) ;  /* 0x0000000000242947 */ /* 0x000fea0003800000 */
[----:B--23--:R-:W2:Y:S01]  /*0ad0*/  LDS R4, [UR8+0x8] ;  /* 0x00000808ff047984 */ /* 0x00cea20008000800 */
[----:B------:R-:W-:-:S05]  /*0ae0*/  IMAD.MOV.U32 R5, RZ, RZ, 0x6000 ;  /* 0x00006000ff057424 */ /* 0x000fca00078e00ff */
[----:B--2---:R-:W-:-:S04]  /*0af0*/  LOP3.LUT R4, R4, 0x4000, R5, 0xd8, !PT ;  /* 0x0000400004047812 */ /* 0x004fc800078ed805 */
[----:B------:R-:W-:-:S05]  /*0b00*/  LOP3.LUT R4, R4, 0x400000, RZ, 0xb8, !PT ;  /* 0x0040000004047812 */ /* 0x000fca00078eb8ff */
[----:B------:R4:W-:Y:S02]  /*0b10*/  STS [UR8+0x8], R4 ;  /* 0x00000804ff007988 */ /* 0x0009e40008000808 */
.L_x_26:
[----:B------:R-:W-:Y:S05]  /*0b20*/  BSYNC B2 ;  /* 0x0000000000027941 */ /* 0x000fea0003800000 */
.L_x_23:
[----:B--234-:R-:W2:Y:S02]  /*0b30*/  @!P2 LDS R4, [UR8+0x8] ;  /* 0x00000808ff04a984 */ /* 0x01cea40008000800 */
[----:B--2---:R-:W-:-:S05]  /*0b40*/  @!P2 LOP3.LUT R4, R4, 0x8000, RZ, 0xb8, !PT ;  /* 0x000080000404a812 */ /* 0x004fca00078eb8ff */
[----:B------:R4:W-:Y:S02]  /*0b50*/  @!P2 STS [UR8+0x8], R4 ;  /* 0x00000804ff00a988 */ /* 0x0009e40008000808 */
.L_x_27:
[----:B------:R-:W-:Y:S05]  /*0b60*/  BSYNC B3 ;  /* 0x0000000000037941 */ /* 0x000fea0003800000 */
.L_x_22:
[----:B------:R-:W-:Y:S05]  /*0b70*/  WARPSYNC.ALL ;  /* 0x0000000000007948 */ /* 0x000fea0003800000 */
[----:B------:R-:W-:-:S04]  /*0b80*/  UIADD3 UR23, UR4, 0x80, URZ ;  /* 0x0000008004177890 */ /* 0x000fc8000fffe03f */
[----:B------:R-:W-:-:S04]  /*0b90*/  UIADD3 UR22, UP0, UR23, UR48, URZ ;  /* 0x0000003017167290 */ /* 0x000fc8000ff1e03f */
[----:B------:R-:W-:Y:S01]  /*0ba0*/  ULEA.HI.X.SX32 UR23, UR23, UR49, 0x1, UP0 ;  /* 0x0000003117177291 */ /* 0x000fe200080f0e3f */
[----:B------:R-:W-:Y:S11]  /*0bb0*/  @P0 BRA `(.L_x_28) ;  /* 0x0000000000280947 */ /* 0x000ff60003800000 */
[----:B--234-:R-:W2:Y:S01]  /*0bc0*/  S2R R4, SR_LANEID ;  /* 0x0000000000047919 */ /* 0x01cea20000000000 */
[----:B------:R-:W-:Y:S05]  /*0bd0*/  WARPSYNC.ALL ;  /* 0x0000000000007948 */ /* 0x000fea0003800000 */
[----:B--2---:R-:W-:-:S05]  /*0be0*/  IMAD.SHL.U32 R8, R4, 0x4, RZ ;  /* 0x0000000404087824 */ /* 0x004fca00078e00ff */
[----:B------:R-:W2:Y:S01]  /*0bf0*/  LDS R9, [R8+UR8] ;  /* 0x0000000808097984 */ /* 0x000ea20008000800 */
[----:B------:R-:W-:-:S05]  /*0c00*/  IADD3 R4, P1, R8, UR22, RZ ;  /* 0x0000001608047c10 */ /* 0x000fca000ff3e0ff */
[----:B------:R-:W-:-:S05]  /*0c10*/  IMAD.X R5, RZ, RZ, UR23, P1 ;  /* 0x00000017ff057e24 */ /* 0x000fca00088e06ff */
[----:B--2---:R2:W3:Y:S01]  /*0c20*/  ATOMG.E.EXCH.STRONG.GPU PT, RZ, [R4], R9 ;  /* 0x0000000904ff73a8 */ /* 0x0044e200041ee100 */
[----:B------:R-:W-:-:S04]  /*0c30*/  DEPBAR {5,4,3,2,1,0} ;  /* 0x0000003f0000791a */ /* 0x000fc80000000000 */
[----:B------:R2:W-:Y:S01]  /*0c40*/  UTMACCTL.IV [UR22] ;  /* 0x00000000160079b9 */ /* 0x0005e20008000000 */
[----:B------:R-:W-:Y:S01]  /*0c50*/  NOP ;  /* 0x0000000000007918 */ /* 0x000fe20000000000 */
.L_x_28:
[----:B------:R-:W-:Y:S05]  /*0c60*/  @P0 BRA `(.L_x_29) ;  /* 0x00000000000c0947 */ /* 0x000fea0003800000 */
[----:B------:R0:W-:Y:S01]  /*0c70*/  UTMACMDFLUSH ;  /* 0x00000000000079b7 */ /* 0x0001e20000000000 */
[----:B------:R-:W-:Y:S05]  /*0c80*/  @P0 BRA `(.L_x_29) ;  /* 0x0000000000040947 */ /* 0x000fea0003800000 */
[----:B------:R-:W-:-:S04]  /*0c90*/  DEPBAR.LE SB0, 0x0 ;  /* 0x000080000000791a */ /* 0x000fc80000000000 */
.L_x_29:
[----:B------:R-:W-:Y:S05]  /*0ca0*/  WARPSYNC.ALL ;  /* 0x0000000000007948 */ /* 0x000fea0003800000 */
[----:B---3--:R-:W-:Y:S06]  /*0cb0*/  BAR.SYNC.DEFER_BLOCKING 0x0 ;  /* 0x0000000000007b1d */ /* 0x008fec0000010000 */
[----:B------:R-:W-:Y:S02]  /*0cc0*/  BSSY B3, `(.L_x_30) ;  /* 0x000000b000037945 */ /* 0x000fe40003800000 */
[----:B------:R-:W-:Y:S06]  /*0cd0*/  BAR.SYNC.DEFER_BLOCKING 0x0 ;  /* 0x0000000000007b1d */ /* 0x000fec0000010000 */
[----:B------:R3:W-:Y:S01]  /*0ce0*/  @!P0 STS [R12], RZ ;  /* 0x000000ff0c008388 */ /* 0x0007e20000000800 */
[----:B------:R-:W-:Y:S01]  /*0cf0*/  NOP ;  /* 0x0000000000007918 */ /* 0x000fe20000000000 */
[----:B------:R-:W-:Y:S05]  /*0d00*/  @P2 BRA `(.L_x_31) ;  /* 0x0000000000182947 */ /* 0x000fea0003800000 */
[----:B--2-4-:R-:W2:Y:S01]  /*0d10*/  LDS R4, [UR8+0x8] ;  /* 0x00000808ff047984 */ /* 0x014ea20008000800 */
[----:B------:R-:W4:Y:S01]  /*0d20*/  LDC.64 R8, c[0x0][0x220] ;  /* 0x00008800ff087b82 */ /* 0x000f220000000a00 */
[----:B------:R-:W-:Y:S02]  /*0d30*/  IMAD.MOV.U32 R5, RZ, RZ, 0x70 ;  /* 0x00000070ff057424 */ /* 0x000fe400078e00ff */
[----:B----4-:R4:W-:Y:S03]  /*0d40*/  STS.64 [UR8], R8 ;  /* 0x00000008ff007988 */ /* 0x0109e60008000a08 */
[----:B--2---:R-:W-:-:S05]  /*0d50*/  LOP3.LUT R4, R4, 0x10, R5, 0xd8, !PT ;  /* 0x0000001004047812 */ /* 0x004fca00078ed805 */
[----:B------:R4:W-:Y:S02]  /*0d60*/  STS [UR8+0x8], R4 ;  /* 0x00000804ff007988 */ /* 0x0009e40008000808 */
.L_x_31:
[----:B--2---:R-:W-:Y:S05]  /*0d70*/  BSYNC B3 ;  /* 0x0000000000037941 */ /* 0x004fea0003800000 */
.L_x_30:
[----:B------:R-:W-:Y:S04]  /*0d80*/  BSSY B4, `(.L_x_32) ;  /* 0x0000011000047945 */ /* 0x000fe80003800000 */
[----:B------:R-:W-:Y:S04]  /*0d90*/  BSSY B3, `(.L_x_33) ;  /* 0x000000e000037945 */ /* 0x000fe80003800000 */
[----:B------:R-:W-:Y:S05]  /*0da0*/  @P2 BRA `(.L_x_34) ;  /* 0x0000000000242947 */ /* 0x000fea0003800000 */
[----:B----4-:R-:W2:Y:S01]  /*0db0*/  LDS R4, [UR8+0x34] ;  /* 0x00003408ff047984 */ /* 0x010ea20008000800 */
[----:B------:R-:W-:-:S05]  /*0dc0*/  IMAD.MOV.U32 R5, RZ, RZ, 0x3f000000 ;  /* 0x3f000000ff057424 */ /* 0x000fca00078e00ff */
[----:B--2---:R-:W-:-:S05]  /*0dd0*/  LOP3.LUT R4, R4, 0xff000000, R5, 0xb8, !PT ;  /* 0xff00000004047812 */ /* 0x004fca00078eb805 */
[----:B------:R2:W-:Y:S01]  /*0de0*/  STS [UR8+0x34], R4 ;  /* 0x00003404ff007988 */ /* 0x0005e20008000808 */
[----:B------:R-:W-:Y:S05]  /*0df0*/  @P2 BRA `(.L_x_35) ;  /* 0x00000000001c2947 */ /* 0x000fea0003800000 */
[----:B--2---:R-:W2:Y:S01]  /*0e00*/  LDS R4, [UR8+0x38] ;  /* 0x00003808ff047984 */ /* 0x004ea20008000800 */
[----:B------:R-:W-:-:S05]  /*0e10*/  IMAD.MOV.U32 R5, RZ, RZ, 0xff ;  /* 0x000000ffff057424 */ /* 0x000fca00078e00ff */
[----:B--2---:R-:W-:-:S05]  /*0e20*/  LOP3.LUT R4, R4, 0xff, R5, 0xb8, !PT ;  /* 0x000000ff04047812 */ /* 0x004fca00078eb805 */
[----:B------:R2:W-:Y:S02]  /*0e30*/  STS [UR8+0x38], R4 ;  /* 0x00003804ff007988 */ /* 0x0005e40008000808 */
.L_x_34:
[----:B------:R-:W-:Y:S05]  /*0e40*/  @P2 BREAK B3 ;  /* 0x0000000000032942 */ /* 0x000fea0003800000 */
[----:B------:R-:W-:Y:S05]  /*0e50*/  @P2 BRA `(.L_x_36) ;  /* 0x00000000000c2947 */ /* 0x000fea0003800000 */
[----:B------:R1:W-:Y:S02]  /*0e60*/  STS [UR8+0x20], R3 ;  /* 0x00002003ff007988 */ /* 0x0003e40008000808 */
.L_x_35:
[----:B------:R-:W-:Y:S05]  /*0e70*/  BSYNC B3 ;  /* 0x0000000000037941 */ /* 0x000fea0003800000 */
.L_x_33:
[----:B------:R1:W-:Y:S02]  /*0e80*/  @!P2 STS [UR8+0x24], R6 ;  /* 0x00002406ff00a988 */ /* 0x0003e40008000808 */
.L_x_36:
[----:B------:R-:W-:Y:S05]  /*0e90*/  BSYNC B4 ;  /* 0x0000000000047941 */ /* 0x000fea0003800000 */
.L_x_32:
[----:B------:R-:W-:Y:S05]  /*0ea0*/  WARPSYNC.ALL ;  /* 0x0000000000007948 */ /* 0x000fea0003800000 */
[----:B------:R-:W-:Y:S04]  /*0eb0*/  BSSY B4, `(.L_x_37) ;  /* 0x000000e000047945 */ /* 0x000fe80003800000 */
[----:B------:R-:W-:Y:S05]  /*0ec0*/  @P2 BRA `(.L_x_38) ;  /* 0x0000000000302947 */ /* 0x000fea0003800000 */
[----:B--2-4-:R-:W2:Y:S01]  /*0ed0*/  LDS R4, [UR8+0x34] ;  /* 0x00003408ff047984 */ /* 0x014ea20008000800 */
[----:B------:R-:W4:Y:S03]  /*0ee0*/  LDC.64 R8, c[0x0][0x248] ;  /* 0x00009200ff087b82 */ /* 0x000f260000000a00 */
[----:B-1----:R-:W1:Y:S01]  /*0ef0*/  LDS R3, [UR8+0x1c] ;  /* 0x00001c08ff037984 */ /* 0x002e620008000800 */
[C---:B----4-:R-:W-:Y:S01]  /*0f00*/  SHF.L.U64.HI R6, R8.reuse, 0x1, R9 ;  /* 0x0000000108067819 */ /* 0x050fe20000010209 */
[----:B------:R-:W-:-:S03]  /*0f10*/  IMAD.SHL.U32 R5, R8, 0x2, RZ ;  /* 0x0000000208057824 */ /* 0x000fc600078e00ff */
[--C-:B------:R-:W-:Y:S02]  /*0f20*/  SHF.R.U32.HI R8, RZ, 0x4, R6.reuse ;  /* 0x00000004ff087819 */ /* 0x100fe40000011606 */
[----:B------:R-:W-:-:S05]  /*0f30*/  SHF.R.U64 R5, R5, 0x4, R6 ;  /* 0x0000000405057819 */ /* 0x000fca0000001206 */
[----:B------:R4:W-:Y:S01]  /*0f40*/  STS [UR8+0xc], R5 ;  /* 0x00000c05ff007988 */ /* 0x0009e20008000808 */
[----:B--2---:R-:W-:Y:S02]  /*0f50*/  LOP3.LUT R4, R4, 0x7, RZ, 0xb8, !PT ;  /* 0x0000000704047812 */ /* 0x004fe400078eb8ff */
[----:B-1----:R-:W-:-:S03]  /*0f60*/  LOP3.LUT R3, R3, 0xf, R8, 0xb8, !PT ;  /* 0x0000000f03037812 */ /* 0x002fc600078eb808 */
[----:B------:R4:W-:Y:S04]  /*0f70*/  STS [UR8+0x34], R4 ;  /* 0x00003404ff007988 */ /* 0x0009e80008000808 */
[----:B------:R4:W-:Y:S02]  /*0f80*/  STS [UR8+0x1c], R3 ;  /* 0x00001c03ff007988 */ /* 0x0009e40008000808 */
.L_x_38:
[----:B------:R-:W-:Y:S05]  /*0f90*/  BSYNC B4 ;  /* 0x0000000000047941 */ /* 0x000fea0003800000 */
.L_x_37:
[----:B------:R-:W-:Y:S04]  /*0fa0*/  BSSY B4, `(.L_x_39) ;  /* 0x000001a000047945 */ /* 0x000fe80003800000 */
[----:B------:R-:W-:Y:S04]  /*0fb0*/  BSSY B5, `(.L_x_40) ;  /* 0x0000015000057945 */ /* 0x000fe80003800000 */
[----:B------:R-:W-:Y:S05]  /*0fc0*/  @P2 BRA `(.L_x_41) ;  /* 0x0000000000202947 */ /* 0x000fea0003800000 */
[----:B-1--4-:R-:W1:Y:S02]  /*0fd0*/  LDS R3, [UR8+0x34] ;  /* 0x00003408ff037984 */ /* 0x012e640008000800 */
[----:B-1----:R-:W-:-:S05]  /*0fe0*/  LOP3.LUT R3, R3, 0x38, RZ, 0xb8, !PT ;  /* 0x0000003803037812 */ /* 0x002fca00078eb8ff */
[----:B------:R1:W-:Y:S01]  /*0ff0*/  STS [UR8+0x34], R3 ;  /* 0x00003403ff007988 */ /* 0x0003e20008000808 */
[----:B------:R-:W-:Y:S05]  /*1000*/  @P2 BRA `(.L_x_42) ;  /* 0x0000000000202947 */ /* 0x000fea0003800000 */
[----:B-1----:R-:W1:Y:S01]  /*1010*/  LDS R3, [UR8+0x8] ;  /* 0x00000808ff037984 */ /* 0x002e620008000800 */
[----:B--2---:R-:W-:-:S05]  /*1020*/  IMAD.MOV.U32 R4, RZ, RZ, 0x780 ;  /* 0x00000780ff047424 */ /* 0x004fca00078e00ff */
[----:B-1----:R-:W-:-:S05]  /*1030*/  LOP3.LUT R3, R3, 0x500, R4, 0xd8, !PT ;  /* 0x0000050003037812 */ /* 0x002fca00078ed804 */
[----:B------:R1:W-:Y:S02]  /*1040*/  STS [UR8+0x8], R3 ;  /* 0x00000803ff007988 */ /* 0x0003e40008000808 */
.L_x_41:
[----:B------:R-:W-:Y:S05]  /*1050*/  @P2 BRA `(.L_x_43) ;  /* 0x0000000000282947 */ /* 0x000fea0003800000 */
[----:B-1--4-:R-:W1:Y:S02]  /*1060*/  LDS R3, [UR8+0x8] ;  /* 0x00000808ff037984 */ /* 0x012e640008000800 */
[----:B-1----:R-:W-:-:S05]  /*1070*/  LOP3.LUT R3, R3, 0x1800, RZ, 0xb8, !PT ;  /* 0x0000180003037812 */ /* 0x002fca00078eb8ff */
[----:B------:R4:W-:Y:S02]  /*1080*/  STS [UR8+0x8], R3 ;  /* 0x00000803ff007988 */ /* 0x0009e40008000808 */
.L_x_42:
[----:B------:R-:W-:Y:S05]  /*1090*/  @P2 BREAK B5 ;  /* 0x0000000000052942 */ /* 0x000fea0003800000 */
[----:B------:R-:W-:Y:S05]  /*10a0*/  @P2 BRA `(.L_x_44) ;  /* 0x0000000000242947 */ /* 0x000fea0003800000 */
[----:B-1--4-:R-:W1:Y:S01]  /*10b0*/  LDS R3, [UR8+0x8] ;  /* 0x00000808ff037984 */ /* 0x012e620008000800 */
[----:B--2---:R-:W-:-:S05]  /*10c0*/  IMAD.MOV.U32 R4, RZ, RZ, 0x6000 ;  /* 0x00006000ff047424 */ /* 0x004fca00078e00ff */
[----:B-1----:R-:W-:-:S04]  /*10d0*/  LOP3.LUT R3, R3, 0x6000, R4, 0xd8, !PT ;  /* 0x0000600003037812 */ /* 0x002fc800078ed804 */
[----:B------:R-:W-:-:S05]  /*10e0*/  LOP3.LUT R3, R3, 0x400000, RZ, 0xb8, !PT ;  /* 0x0040000003037812 */ /* 0x000fca00078eb8ff */
[----:B------:R1:W-:Y:S02]  /*10f0*/  STS [UR8+0x8], R3 ;  /* 0x00000803ff007988 */ /* 0x0003e40008000808 */
.L_x_43:
[----:B------:R-:W-:Y:S05]  /*1100*/  BSYNC B5 ;  /* 0x0000000000057941 */ /* 0x000fea0003800000 */
.L_x_40:
[----:B-1--4-:R-:W1:Y:S02]  /*1110*/  @!P2 LDS R3, [UR8+0x8] ;  /* 0x00000808ff03a984 */ /* 0x012e640008000800 */
[----:B-1----:R-:W-:-:S05]  /*1120*/  @!P2 LOP3.LUT R3, R3, 0x8000, RZ, 0xb8, !PT ;  /* 0x000080000303a812 */ /* 0x002fca00078eb8ff */
[----:B------:R1:W-:Y:S02]  /*1130*/  @!P2 STS [UR8+0x8], R3 ;  /* 0x00000803ff00a988 */ /* 0x0003e40008000808 */
.L_x_44:
[----:B------:R-:W-:Y:S05]  /*1140*/  BSYNC B4 ;  /* 0x0000000000047941 */ /* 0x000fea0003800000 */
.L_x_39:
[----:B------:R-:W-:Y:S05]  /*1150*/  WARPSYNC.ALL ;  /* 0x0000000000007948 */ /* 0x000fea0003800000 */
[----:B------:R-:W-:Y:S01]  /*1160*/  UIADD3 UR4, UR4, 0x100, URZ ;  /* 0x0000010004047890 */ /* 0x000fe2000fffe03f */
[----:B------:R-:W-:Y:S02]  /*1170*/  ISETP.GE.AND P1, PT, R14, 0x1, PT ;  /* 0x000000010e00780c */ /* 0x000fe40003f26270 */
[----:B------:R-:W-:Y:S02]  /*1180*/  CS2R R120, SRZ ;  /* 0x0000000000787805 */ /* 0x000fe4000001ff00 */
[----:B------:R-:W-:Y:S01]  /*1190*/  CS2R R122, SRZ ;  /* 0x00000000007a7805 */ /* 0x000fe2000001ff00 */
[----:B------:R-:W-:Y:S01]  /*11a0*/  UIADD3 UR48, UP0, UR4, UR48, URZ ;  /* 0x0000003004307290 */ /* 0x000fe2000ff1e03f */
[----:B------:R-:W-:-:S02]  /*11b0*/  CS2R R124, SRZ ;  /* 0x00000000007c7805 */ /* 0x000fc4000001ff00 */
[----:B------:R-:W-:Y:S02]  /*11c0*/  CS2R R126, SRZ ;  /* 0x00000000007e7805 */ /* 0x000fe4000001ff00 */
[----:B------:R-:W-:Y:S01]  /*11d0*/  CS2R R128, SRZ ;  /* 0x0000000000807805 */ /* 0x000fe2000001ff00 */
[----:B------:R-:W-:Y:S01]  /*11e0*/  ULEA.HI.X.SX32 UR49, UR4, UR49, 0x1, UP0 ;  /* 0x0000003104317291 */ /* 0x000fe200080f0e3f */
[----:B------:R-:W-:Y:S02]  /*11f0*/  CS2R R130, SRZ ;  /* 0x0000000000827805 */ /* 0x000fe4000001ff00 */
[----:B------:R-:W-:Y:S02]  /*1200*/  CS2R R132, SRZ ;  /* 0x0000000000847805 */ /* 0x000fe4000001ff00 */
[----:B------:R-:W-:Y:S02]  /*1210*/  CS2R R134, SRZ ;  /* 0x0000000000867805 */ /* 0x000fe4000001ff00 */
[----:B------:R-:W-:-:S02]  /*1220*/  CS2R R136, SRZ ;  /* 0x0000000000887805 */ /* 0x000fc4000001ff00 */
[----:B------:R-:W-:Y:S02]  /*1230*/  CS2R R138, SRZ ;  /* 0x00000000008a7805 */ /* 0x000fe4000001ff00 */
[----:B------:R-:W-:Y:S02]  /*1240*/  CS2R R140, SRZ ;  /* 0x00000000008c7805 */ /* 0x000fe4000001ff00 */
        /* <DEDUP_REMOVED lines=38> */
[----:B------:R-:W-:Y:S01]  /*14b0*/  CS2R R26, SRZ ;  /* 0x00000000001a7805 */ /* 0x000fe2000001ff00 */
[----:B------:R-:W-:Y:S01]  /*14c0*/  IMAD.MOV.U32 R28, RZ, RZ, RZ ;  /* 0x000000ffff1c7224 */ /* 0x000fe200078e00ff */
[----:B------:R-:W-:Y:S06]  /*14d0*/  @P0 BRA `(.L_x_45) ;  /* 0x0000000000280947 */ /* 0x000fec0003800000 */
[----:B-1--4-:R-:W1:Y:S01]  /*14e0*/  S2R R3, SR_LANEID ;  /* 0x0000000000037919 */ /* 0x012e620000000000 */
[----:B------:R-:W-:Y:S05]  /*14f0*/  WARPSYNC.ALL ;  /* 0x0000000000007948 */ /* 0x000fea0003800000 */
[----:B-1----:R-:W-:-:S05]  /*1500*/  IMAD.SHL.U32 R6, R3, 0x4, RZ ;  /* 0x0000000403067824 */ /* 0x002fca00078e00ff */
[----:B------:R-:W1:Y:S01]  /*1510*/  LDS R3, [R6+UR8] ;  /* 0x0000000806037984 */ /* 0x000e620008000800 */
[----:B--2---:R-:W-:-:S05]  /*1520*/  IADD3 R4, P3, R6, UR48, RZ ;  /* 0x0000003006047c10 */ /* 0x004fca000ff7e0ff */
[----:B------:R-:W-:-:S05]  /*1530*/  IMAD.X R5, RZ, RZ, UR49, P3 ;  /* 0x00000031ff057e24 */ /* 0x000fca00098e06ff */
[----:B-1----:R1:W2:Y:S01]  /*1540*/  ATOMG.E.EXCH.STRONG.GPU PT, RZ, [R4], R3 ;  /* 0x0000000304ff73a8 */ /* 0x0022a200041ee100 */
[----:B------:R-:W-:-:S04]  /*1550*/  DEPBAR {5,4,3,2,1,0} ;  /* 0x0000003f0000791a */ /* 0x000fc80000000000 */
[----:B------:R1:W-:Y:S01]  /*1560*/  UTMACCTL.IV [UR48] ;  /* 0x00000000300079b9 */ /* 0x0003e20008000000 */
[----:B------:R-:W-:Y:S01]  /*1570*/  NOP ;  /* 0x0000000000007918 */ /* 0x000fe20000000000 */
.L_x_45:
[----:B------:R-:W-:Y:S05]  /*1580*/  @P0 BRA `(.L_x_46) ;  /* 0x00000000000c0947 */ /* 0x000fea0003800000 */
[----:B------:R0:W-:Y:S01]  /*1590*/  UTMACMDFLUSH ;  /* 0x00000000000079b7 */ /* 0x0001e20000000000 */
[----:B------:R-:W-:Y:S05]  /*15a0*/  @P0 BRA `(.L_x_46) ;  /* 0x0000000000040947 */ /* 0x000fea0003800000 */
[----:B------:R-:W-:-:S04]  /*15b0*/  DEPBAR.LE SB0, 0x0 ;  /* 0x000080000000791a */ /* 0x000fc80000000000 */
.L_x_46:
[----:B------:R-:W-:Y:S05]  /*15c0*/  WARPSYNC.ALL ;  /* 0x0000000000007948 */ /* 0x000fea0003800000 */
[----:B--2---:R-:W-:Y:S01]  /*15d0*/  BAR.SYNC.DEFER_BLOCKING 0x0 ;  /* 0x0000000000007b1d */ /* 0x004fe20000010000 */
[----:B------:R-:W-:Y:S01]  /*15e0*/  USHF.L.U32 UR11, UR51, 0x8, URZ ;  /* 0x00000008330b7899 */ /* 0x000fe2000800063f */
[----:B------:R-:W-:Y:S01]  /*15f0*/  IMAD.MOV.U32 R29, RZ, RZ, RZ ;  /* 0x000000ffff1d7224 */ /* 0x000fe200078e00ff */
[----:B------:R-:W-:Y:S01]  /*1600*/  USHF.L.U32 UR7, UR50, 0x6, URZ ;  /* 0x0000000632077899 */ /* 0x000fe2000800063f */
[----:B------:R-:W-:Y:S02]  /*1610*/  CS2R R30, SRZ ;  /* 0x00000000001e7805 */ /* 0x000fe4000001ff00 */
[----:B------:R-:W-:Y:S01]  /*1620*/  CS2R R32, SRZ ;  /* 0x0000000000207805 */ /* 0x000fe2000001ff00 */
[----:B------:R-:W-:Y:S01]  /*1630*/  VOTEU.ALL UP0, P2 ;  /* 0x00000000003f7886 */ /* 0x000fe20001000000 */
[----:B------:R-:W-:Y:S01]  /*1640*/  UMOV UR4, 0x1 ;  /* 0x0000000100047882 */ /* 0x000fe20000000000 */
[----:B------:R-:W-:-:S02]  /*1650*/  CS2R R34, SRZ ;  /* 0x0000000000227805 */ /* 0x000fc4000001ff00 */
[----:B------:R-:W-:Y:S02]  /*1660*/  CS2R R36, SRZ ;  /* 0x0000000000247805 */ /* 0x000fe4000001ff00 */
[----:B------:R-:W-:Y:S01]  /*1670*/  CS2R R38, SRZ ;  /* 0x0000000000267805 */ /* 0x000fe2000001ff00 */
[----:B------:R-:W-:-:S04]  /*1680*/  @!UP0 UIADD3 UR4, -UR4, 0x100000, URZ ;  /* 0x0010000004048890 */ /* 0x000fc8000fffe13f */
[----:B------:R-:W-:Y:S02]  /*1690*/  @!UP0 USHF.L.U32 UR5, UR4, 0xb, URZ ;  /* 0x0000000b04058899 */ /* 0x000fe4000800063f */
[----:B------:R-:W-:Y:S01]  /*16a0*/  @!UP0 USHF.L.U32 UR4, UR4, 0x1, URZ ;  /* 0x0000000104048899 */ /* 0x000fe2000800063f */
[----:B------:R-:W-:Y:S01]  /*16b0*/  CS2R R40, SRZ ;  /* 0x0000000000287805 */ /* 0x000fe2000001ff00 */
[----:B------:R-:W-:Y:S01]  /*16c0*/  VOTEU.ALL UP0, P2 ;  /* 0x00000000003f7886 */ /* 0x000fe20001000000 */
[----:B------:R-:W-:Y:S02]  /*16d0*/  CS2R R42, SRZ ;  /* 0x00000000002a7805 */ /* 0x000fe4000001ff00 */
[----:B------:R-:W-:Y:S02]  /*16e0*/  CS2R R44, SRZ ;  /* 0x00000000002c7805 */ /* 0x000fe4000001ff00 */
[----:B------:R-:W-:Y:S02]  /*16f0*/  CS2R R46, SRZ ;  /* 0x00000000002e7805 */ /* 0x000fe4000001ff00 */
[----:B------:R-:W-:-:S02]  /*1700*/  CS2R R48, SRZ ;  /* 0x0000000000307805 */ /* 0x000fc4000001ff00 */
[----:B------:R-:W-:Y:S02]  /*1710*/  CS2R R50, SRZ ;  /* 0x0000000000327805 */ /* 0x000fe4000001ff00 */
[----:B------:R-:W-:Y:S02]  /*1720*/  CS2R R52, SRZ ;  /* 0x0000000000347805 */ /* 0x000fe4000001ff00 */
[----:B------:R-:W-:Y:S01]  /*1730*/  CS2R R54, SRZ ;  /* 0x0000000000367805 */ /* 0x000fe2000001ff00 */
[----:B------:R-:W2:Y:S02]  /*1740*/  FENCE.VIEW.ASYNC.S ;  /* 0x00000000000073c6 */ /* 0x000ea40000000000 */
[----:B--2---:R2:W1:Y:S01]  /*1750*/  @!UP0 SYNCS.EXCH.64 URZ, [UR8+0x5000], UR4 ;  /* 0x00500004083f85b2 */ /* 0x0044620008000100 */
[----:B------:R-:W-:Y:S05]  /*1760*/  @!P1 BRA `(.L_x_47) ;  /* 0x0000000800349947 */ /* 0x000fea0003800000 */
[----:B------:R-:W-:Y:S01]  /*1770*/  USHF.R.U32.HI UR16, URZ, 0x4, UR8 ;  /* 0x000000043f107899 */ /* 0x000fe20008011608 */
[----:B------:R-:W-:Y:S01]  /*1780*/  CS2R R120, SRZ ;  /* 0x0000000000787805 */ /* 0x000fe2000001ff00 */
[----:B--2---:R-:W-:Y:S01]  /*1790*/  UIADD3 UR4, UR8, 0x4000, URZ ;  /* 0x0000400008047890 */ /* 0x004fe2000fffe03f */
[----:B------:R-:W-:Y:S01]  /*17a0*/  CS2R R122, SRZ ;  /* 0x00000000007a7805 */ /* 0x000fe2000001ff00 */
[----:B------:R-:W-:Y:S01]  /*17b0*/  USGXT.U32 UR16, UR16, 0xe ;  /* 0x0000000e1010789a */ /* 0x000fe20008000000 */
[----:B------:R-:W-:Y:S01]  /*17c0*/  CS2R R124, SRZ ;  /* 0x00000000007c7805 */ /* 0x000fe2000001ff00 */
[----:B------:R-:W-:Y:S01]  /*17d0*/  USHF.R.U32.HI UR4, URZ, 0x4, UR4 ;  /* 0x000000043f047899 */ /* 0x000fe20008011604 */
[----:B------:R-:W-:Y:S01]  /*17e0*/  CS2R R126, SRZ ;  /* 0x00000000007e7805 */ /* 0x000fe2000001ff00 */
[----:B------:R-:W-:Y:S01]  /*17f0*/  UIADD3 UR12, UP0, UR16, 0x2, URZ ;  /* 0x00000002100c7890 */ /* 0x000fe2000ff1e03f */
[----:B------:R-:W-:Y:S01]  /*1800*/  CS2R R128, SRZ ;  /* 0x0000000000807805 */ /* 0x000fe2000001ff00 */
[----:B------:R-:W-:Y:S01]  /*1810*/  USGXT.U32 UR4, UR4, 0xe ;  /* 0x0000000e0404789a */ /* 0x000fe20008000000 */
[----:B------:R-:W-:Y:S01]  /*1820*/  CS2R R130, SRZ ;  /* 0x0000000000827805 */ /* 0x000fe2000001ff00 */
[----:B------:R-:W-:Y:S01]  /*1830*/  UMOV UR5, URZ ;  /* 0x0000003f00057c82 */ /* 0x000fe20008000000 */
[----:B------:R-:W-:Y:S01]  /*1840*/  CS2R R132, SRZ ;  /* 0x0000000000847805 */ /* 0x000fe2000001ff00 */
[----:B------:R-:W-:Y:S01]  /*1850*/  UIADD3.X UR13, UR5, -0x7fffffe0, URZ, UP0, !UPT ;  /* 0x80000020050d7890 */ /* 0x000fe200087fe43f */
        /* <DEDUP_REMOVED lines=56> */
[----:B------:R-:W-:Y:S01]  /*1be0*/  CS2R R54, SRZ ;  /* 0x0000000000367805 */ /* 0x000fe2000001ff00 */
[----:B------:R-:W-:Y:S01]  /*1bf0*/  UMOV UR14, 0xfffffffe ;  /* 0xfffffffe000e7882 */ /* 0x000fe20000000000 */
[----:B------:R-:W-:Y:S01]  /*1c00*/  UMOV UR15, 0x7fffffdf ;  /* 0x7fffffdf000f7882 */ /* 0x000fe20000000000 */
[----:B------:R-:W-:Y:S02]  /*1c10*/  UIADD3.64 UR24, UR12, 0xfe, URZ ;  /* 0x000000fe0c187897 */ /* 0x000fe4000fffe03f */
[----:B------:R-:W-:Y:S02]  /*1c20*/  UIADD3.64 UR14, UR4, -UR14, URZ ;  /* 0x8000000e040e7297 */ /* 0x000fe4000fffe03f */
[----:B------:R-:W-:Y:S02]  /*1c30*/  UIADD3.64 UR28, UR12, 0x100, URZ ;  /* 0x000001000c1c7897 */ /* 0x000fe4000fffe03f */
[----:B------:R-:W-:-:S02]  /*1c40*/  UIADD3.64 UR32, UR12, 0x1fe, URZ ;  /* 0x000001fe0c207897 */ /* 0x000fc4000fffe03f */
[----:B------:R-:W-:Y:S02]  /*1c50*/  UIADD3.64 UR36, UR12, 0x200, URZ ;  /* 0x000002000c247897 */ /* 0x000fe4000fffe03f */
[----:B------:R-:W-:Y:S02]  /*1c60*/  UIADD3.64 UR40, UR12, 0x2fe, URZ ;  /* 0x000002fe0c287897 */ /* 0x000fe4000fffe03f */
[----:B------:R-:W-:Y:S01]  /*1c70*/  UIADD3.64 UR44, UR12, 0x300, URZ ;  /* 0x000003000c2c7897 */ /* 0x000fe2000fffe03f */
[----:B------:R-:W-:Y:S01]  /*1c80*/  UMOV UR10, URZ ;  /* 0x0000003f000a7c82 */ /* 0x000fe20008000000 */
[----:B------:R-:W-:Y:S01]  /*1c90*/  UMOV UR18, UR4 ;  /* 0x0000000400127c82 */ /* 0x000fe20008000000 */
[----:B------:R-:W-:-:S09]  /*1ca0*/  UMOV UR19, 0x80000020 ;  /* 0x8000002000137882 */ /* 0x000fd20000000000 */
.L_x_49:
[----:B-1----:R-:W-:Y:S01]  /*1cb0*/  BAR.SYNC.DEFER_BLOCKING 0x0 ;  /* 0x0000000000007b1d */ /* 0x002fe20000010000 */
[----:B----4-:R-:W-:Y:S01]  /*1cc0*/  @!P2 IMAD.MOV.U32 R3, RZ, RZ, 0x5000 ;  /* 0x00005000ff03a424 */ /* 0x010fe200078e00ff */
[----:B------:R-:W-:Y:S02]  /*1cd0*/  ELECT P0, URZ, PT ;  /* 0x00000000003f782f */ /* 0x000fe40003800000 */
[----:B------:R-:W-:Y:S02]  /*1ce0*/  ELECT P1, URZ, PT ;  /* 0x00000000003f782f */ /* 0x000fe40003820000 */
[C---:B------:R-:W-:Y:S01]  /*1cf0*/  ISETP.LT.U32.AND P0, PT, R2.reuse, 0x20, P0 ;  /* 0x000000200200780c */ /* 0x040fe20000701070 */
[----:B------:R-:W-:Y:S01]  /*1d00*/  UMOV UR6, UR10 ;  /* 0x0000000a00067c82 */ /* 0x000fe20008000000 */
[----:B------:R-:W-:Y:S01]  /*1d10*/  ISETP.LT.U32.AND P1, PT, R2, 0x20, P1 ;  /* 0x000000200200780c */ /* 0x000fe20000f21070 */
[----:B------:R-:W-:-:S10]  /*1d20*/  UMOV UR17, 0x80000020 ;  /* 0x8000002000117882 */ /* 0x000fd40000000000 */
[----:B------:R-:W-:Y:S01]  /*1d30*/  VOTEU.ANY UP0, P0 ;  /* 0x00000000003f7886 */ /* 0x000fe20000000100 */
[----:B------:R-:W-:Y:S01]  /*1d40*/  VOTEU.ANY UP2, P0 ;  /* 0x00000000003f7886 */ /* 0x000fe20000040100 */
[----:B------:R-:W-:Y:S01]  /*1d50*/  VOTEU.ANY UP1, P1 ;  /* 0x00000000003f7886 */ /* 0x000fe20000820100 */
[----:B------:R-:W-:Y:S01]  /*1d60*/  VOTEU.ANY UP3, P1 ;  /* 0x00000000003f7886 */ /* 0x000fe20000860100 */
[----:B------:R1:W-:Y:S01]  /*1d70*/  @!P2 SYNCS.ARRIVE.TRANS64 RZ, [UR8+0x5000], R3 ;  /* 0x00500003ffffa9a7 */ /* 0x0003e20008000008 */
[----:B------:R2:W-:Y:S06]  /*1d80*/  MEMBAR.ALL.CTA ;  /* 0x0000000000007992 */ /* 0x0005ec0000008000 */
[----:B--2---:R-:W2:Y:S01]  /*1d90*/  FENCE.VIEW.ASYNC.S ;  /* 0x00000000000073c6 */ /* 0x004ea20000000000 */
[----:B------:R-:W-:Y:S01]  /*1da0*/  @UP0 UIADD3 UR9, UR8, 0x5000, URZ ;  /* 0x0000500008090890 */ /* 0x000fe2000fffe03f */
[----:B------:R-:W-:Y:S01]  /*1db0*/  @UP0 UMOV UR26, UR20 ;  /* 0x00000014001a0c82 */ /* 0x000fe20008000000 */
[----:B------:R-:W-:Y:S01]  /*1dc0*/  @UP0 UMOV UR27, UR21 ;  /* 0x00000015001b0c82 */ /* 0x000fe20008000000 */
[----:B------:R-:W-:-:S02]  /*1dd0*/  @UP1 UIADD3 UR4, UR8, 0x4000, URZ ;  /* 0x0000400008041890 */ /* 0x000fc4000fffe03f */
[----:B------:R-:W-:Y:S01]  /*1de0*/  @UP1 UIADD3 UR5, UR8, 0x5000, URZ ;  /* 0x0000500008051890 */ /* 0x000fe2000fffe03f */
[----:B-1----:R-:W-:Y:S01]  /*1df0*/  SHF.L.U32 R3, R7, 0x1f, RZ ;  /* 0x0000001f07037819 */ /* 0x002fe200000006ff */
[----:B------:R-:W-:Y:S01]  /*1e00*/  @UP1 UMOV UR30, UR22 ;  /* 0x00000016001e1c82 */ /* 0x000fe20008000000 */
[----:B------:R-:W-:Y:S01]  /*1e10*/  @UP1 UMOV UR31, UR23 ;  /* 0x00000017001f1c82 */ /* 0x000fe20008000000 */
[----:B--2---:R-:W-:Y:S06]  /*1e20*/  BAR.SYNC.DEFER_BLOCKING 0x0 ;  /* 0x0000000000007b1d */ /* 0x004fec0000010000 */
[----:B------:R1:W-:Y:S02]  /*1e30*/  @UP2 UTMALDG.2D [UR8], [UR26] ;  /* 0x000000081a0025b4 */ /* 0x0003e40008008000 */
[----:B------:R-:W-:Y:S06]  /*1e40*/  BAR.SYNC.DEFER_BLOCKING 0x0 ;  /* 0x0000000000007b1d */ /* 0x000fec0000010000 */
[----:B------:R1:W-:Y:S02]  /*1e50*/  @UP3 UTMALDG.2D [UR4], [UR30] ;  /* 0x000000041e0035b4 */ /* 0x0003e40008008000 */
[----:B------:R-:W-:Y:S06]  /*1e60*/  BAR.SYNC.DEFER_BLOCKING 0x0 ;  /* 0x0000000000007b1d */ /* 0x000fec0000010000 */
[----:B------:R-:W2:Y:S02]  /*1e70*/  SYNCS.PHASECHK.TRANS64.TRYWAIT P0, [UR8+0x5000], R3 ;  /* 0x00500003ff0075a7 */ /* 0x000ea40008000148 */
[----:B-12---:R-:W-:Y:S05]  /*1e80*/  @!P0 BRA `(.L_x_48) ;  /* 0x0000000800348947 */ /* 0x006fea0003800000 */
.L_x_50:
[----:B------:R-:W-:Y:S02]  /*1e90*/  WARPGROUP.DEPBAR.LE gsb0, 0x0 ;  /* 0x00008000000079c5 */ /* 0x000fe40000010000 */
[----:B------:R-:W-:Y:S01]  /*1ea0*/  WARPGROUP.ARRIVE ;  /* 0x00000000000079c5 */ /* 0x000fe20000000000 */
[----:B------:R-:W-:Y:S01]  /*1eb0*/  UMOV UR26, UR18 ;  /* 0x00000012001a7c82 */ /* 0x000fe20008000000 */
[----:B------:R-:W-:Y:S01]  /*1ec0*/  UMOV UR27, UR19 ;  /* 0x00000013001b7c82 */ /* 0x000fe20008000000 */
[----:B------:R-:W-:Y:S01]  /*1ed0*/  UMOV UR30, UR14 ;  /* 0x0000000e001e7c82 */ /* 0x000fe20008000000 */
[----:B------:R-:W-:Y:S01]  /*1ee0*/  UMOV UR31, UR15 ;  /* 0x0000000f001f7c82 */ /* 0x000fe20008000000 */
[----:B------:R-:W-:Y:S01]  /*1ef0*/  UMOV UR34, UR18 ;  /* 0x0000001200227c82 */ /* 0x000fe20008000000 */
[----:B------:R-:W-:Y:S01]  /*1f00*/  HGMMA.64x64x16.F32.BF16 R120, gdesc[UR16], R120 ;  /* 0x00e00000107879f0 */ /* 0x000fe20008701878 */
[----:B------:R-:W-:Y:S01]  /*1f10*/  UMOV UR35, UR19 ;  /* 0x0000001300237c82 */ /* 0x000fe20008000000 */
[----:B------:R-:W-:Y:S01]  /*1f20*/  UMOV UR38, UR14 ;  /* 0x0000000e00267c82 */ /* 0x000fe20008000000 */
[----:B------:R-:W-:Y:S01]  /*1f30*/  UMOV UR39, UR15 ;  /* 0x0000000f00277c82 */ /* 0x000fe20008000000 */
[----:B------:R-:W-:Y:S01]  /*1f40*/  UMOV UR42, UR18 ;  /* 0x00000012002a7c82 */ /* 0x000fe20008000000 */
[----:B------:R-:W-:Y:S01]  /*1f50*/  UMOV UR43, UR19 ;  /* 0x00000013002b7c82 */ /* 0x000fe20008000000 */
[----:B------:R-:W1:Y:S01]  /*1f60*/  LDC R3, c[0x0][0x230] ;  /* 0x00008c00ff037b82 */ /* 0x000e620000000800 */
[----:B------:R-:W-:Y:S01]  /*1f70*/  UIADD3 UR10, UR10, 0x20, URZ ;  /* 0x000000200a0a7890 */ /* 0x000fe2000fffe03f */
[----:B------:R-:W-:Y:S01]  /*1f80*/  LOP3.LUT R7, R7, 0x1, RZ, 0x3c, !PT ;  /* 0x0000000107077812 */ /* 0x000fe200078e3cff */
[----:B------:R-:W-:Y:S01]  /*1f90*/  UMOV UR46, UR14 ;  /* 0x0000000e002e7c82 */ /* 0x000fe20008000000 */
[----:B------:R-:W-:-:S03]  /*1fa0*/  UMOV UR47, UR15 ;  /* 0x0000000f002f7c82 */ /* 0x000fc60008000000 */
[----:B-1----:R-:W-:Y:S01]  /*1fb0*/  ISETP.LE.AND P0, PT, R3, UR10, PT ;  /* 0x0000000a03007c0c */ /* 0x002fe2000bf03270 */
[----:B------:R-:W-:Y:S04]  /*1fc0*/  HGMMA.64x64x16.F32.BF16 R120, gdesc[UR12], R120 ;  /* 0x00e000000c7879f0 */ /* 0x000fe80008701878 */
[----:B------:R-:W-:Y:S04]  /*1fd0*/  HGMMA.64x64x16.F32.BF16 R88, gdesc[UR24], R88 ;  /* 0x00e00000185879f0 */ /* 0x000fe80008701858 */
[----:B------:R-:W-:Y:S04]  /*1fe0*/  HGMMA.64x64x16.F32.BF16 R88, gdesc[UR28], R88 ;  /* 0x00e000001c5879f0 */ /* 0x000fe80008701858 */
[----:B------:R-:W-:Y:S04]  /*1ff0*/  HGMMA.64x64x16.F32.BF16 R56, gdesc[UR32], R56 ;  /* 0x00e00000203879f0 */ /* 0x000fe80008701838 */
[----:B------:R-:W-:Y:S04]  /*2000*/  HGMMA.64x64x16.F32.BF16 R56, gdesc[UR36], R56 ;  /* 0x00e00000243879f0 */ /* 0x000fe80008701838 */
[----:B------:R-:W-:Y:S04]  /*2010*/  HGMMA.64x64x16.F32.BF16 R24, gdesc[UR40], R24 ;  /* 0x00e00000281879f0 */ /* 0x000fe80008701818 */
[----:B------:R-:W-:Y:S01]  /*2020*/  HGMMA.64x64x16.F32.BF16 R24, gdesc[UR44], R24, gsb0 ;  /* 0x00e000002c1879f0 */ /* 0x000fe20008001818 */
[----:B------:R-:W-:Y:S05]  /*2030*/  @!P0 BRA `(.L_x_49) ;  /* 0xfffffffc001c8947 */ /* 0x000fea000383ffff */
.L_x_47:
[----:B------:R-:W-:Y:S02]  /*2040*/  WARPGROUP.DEPBAR.LE gsb0, 0x0 ;  /* 0x00008000000079c5 */ /* 0x000fe40000010000 */
[----:B-1----:R-:W-:Y:S01]  /*2050*/  BAR.SYNC.DEFER_BLOCKING 0x0 ;  /* 0x0000000000007b1d */ /* 0x002fe20000010000 */
[C---:B----4-:R-:W-:Y:S01]  /*2060*/  IMAD.SHL.U32 R3, R0.reuse, 0x80, RZ ;  /* 0x0000008000037824 */ /* 0x050fe200078e00ff */
[----:B------:R-:W-:Y:S01]  /*2070*/  ELECT P0, URZ, PT ;  /* 0x00000000003f782f */ /* 0x000fe20003800000 */
[----:B------:R-:W-:Y:S01]  /*2080*/  IMAD.SHL.U32 R4, R0, 0x10, RZ ;  /* 0x0000001000047824 */ /* 0x000fe200078e00ff */
[----:B------:R-:W-:Y:S02]  /*2090*/  F2FP.BF16.F32.PACK_AB R120, R121, R120 ;  /* 0x000000787978723e */ /* 0x000fe400000010ff */
[----:B------:R-:W-:Y:S01]  /*20a0*/  LOP3.LUT R3, R3, 0x780, RZ, 0xc0, !PT ;  /* 0x0000078003037812 */ /* 0x000fe200078ec0ff */
[----:B------:R-:W-:Y:S01]  /*20b0*/  UMOV UR9, UR7 ;  /* 0x0000000700097c82 */ /* 0x000fe20008000000 */
[----:B------:R-:W-:Y:S01]  /*20c0*/  F2FP.BF16.F32.PACK_AB R121, R123, R122 ;  /* 0x0000007a7b79723e */ /* 0x000fe200000010ff */
[----:B------:R-:W-:Y:S01]  /*20d0*/  UMOV UR10, UR11 ;  /* 0x0000000b000a7c82 */ /* 0x000fe20008000000 */
[----:B------:R-:W-:-:S02]  /*20e0*/  LOP3.LUT R3, R3, 0x70, R4, 0xf8, !PT ;  /* 0x0000007003037812 */ /* 0x000fc400078ef804 */
[----:B------:R-:W-:Y:S02]  /*20f0*/  F2FP.BF16.F32.PACK_AB R88, R89, R88 ;  /* 0x000000585958723e */ /* 0x000fe400000010ff */
[----:B------:R-:W-:Y:S01]  /*2100*/  LOP3.LUT R3, R3, 0x10, R0, 0x78, !PT ;  /* 0x0000001003037812 */ /* 0x000fe200078e7800 */
[----:B------:R-:W-:Y:S01]  /*2110*/  IMAD.SHL.U32 R0, R0, 0x40, RZ ;  /* 0x0000004000007824 */ /* 0x000fe200078e00ff */
[----:B------:R-:W-:Y:S02]  /*2120*/  ISETP.LT.U32.AND P0, PT, R2, 0x20, P0 ;  /* 0x000000200200780c */ /* 0x000fe40000701070 */
[----:B------:R-:W-:Y:S02]  /*2130*/  F2FP.BF16.F32.PACK_AB R122, R125, R124 ;  /* 0x0000007c7d7a723e */ /* 0x000fe400000010ff */
[----:B------:R-:W-:Y:S02]  /*2140*/  LOP3.LUT R0, R3, 0x1800, R0, 0xf8, !PT ;  /* 0x0000180003007812 */ /* 0x000fe400078ef800 */
[----:B------:R-:W-:Y:S01]  /*2150*/  F2FP.BF16.F32.PACK_AB R123, R127, R126 ;  /* 0x0000007e7f7b723e */ /* 0x000fe200000010ff */
[----:B------:R-:W1:Y:S01]  /*2160*/  @!P2 SYNCS.CCTL.IV [UR8+0x5000] ;  /* 0x00500000ff00a9b1 */ /* 0x000e620008000008 */
[C---:B------:R-:W-:Y:S01]  /*2170*/  LOP3.LUT R3, R0.reuse, 0x20, RZ, 0x3c, !PT ;  /* 0x0000002000037812 */ /* 0x040fe200078e3cff */
[----:B------:R-:W-:Y:S01]  /*2180*/  VIADD R2, R0, UR8 ;  /* 0x0000000800027c36 */ /* 0x000fe20008000000 */
[----:B-1----:R-:W-:Y:S01]  /*2190*/  BAR.SYNC.DEFER_BLOCKING 0x0 ;  /* 0x0000000000007b1d */ /* 0x002fe20000010000 */
[----:B------:R-:W-:-:S02]  /*21a0*/  F2FP.BF16.F32.PACK_AB R89, R91, R90 ;  /* 0x0000005a5b59723e */ /* 0x000fc400000010ff */
[----:B------:R-:W-:Y:S01]  /*21b0*/  F2FP.BF16.F32.PACK_AB R56, R57, R56 ;  /* 0x000000383938723e */ /* 0x000fe200000010ff */
[----:B------:R-:W-:Y:S01]  /*21c0*/  VIADD R3, R3, UR8 ;  /* 0x0000000803037c36 */ /* 0x000fe20008000000 */
[----:B------:R-:W-:Y:S01]  /*21d0*/  F2FP.BF16.F32.PACK_AB R90, R93, R92 ;  /* 0x0000005c5d5a723e */ /* 0x000fe200000010ff */
[----:B------:R-:W-:Y:S01]  /*21e0*/  VOTEU.ANY UP0, P0 ;  /* 0x00000000003f7886 */ /* 0x000fe20000000100 */
[----:B------:R-:W-:Y:S01]  /*21f0*/  F2FP.BF16.F32.PACK_AB R91, R95, R94 ;  /* 0x0000005e5f5b723e */ /* 0x000fe200000010ff */
[----:B------:R-:W-:Y:S01]  /*2200*/  VOTEU.ANY UP1, P0 ;  /* 0x00000000003f7886 */ /* 0x000fe20000020100 */
[----:B------:R-:W-:Y:S02]  /*2210*/  F2FP.BF16.F32.PACK_AB R57, R59, R58 ;  /* 0x0000003a3b39723e */ /* 0x000fe400000010ff */
[----:B------:R-:W-:Y:S01]  /*2220*/  F2FP.BF16.F32.PACK_AB R24, R25, R24 ;  /* 0x000000181918723e */ /* 0x000fe200000010ff */
[----:B--2---:R-:W-:Y:S01]  /*2230*/  @UP0 UMOV UR4, UR48 ;  /* 0x0000003000040c82 */ /* 0x004fe20008000000 */
[----:B------:R-:W-:Y:S01]  /*2240*/  F2FP.BF16.F32.PACK_AB R128, R129, R128 ;  /* 0x000000808180723e */ /* 0x000fe200000010ff */
[----:B------:R-:W-:Y:S01]  /*2250*/  @UP0 UMOV UR5, UR49 ;  /* 0x0000003100050c82 */ /* 0x000fe20008000000 */
[----:B------:R-:W-:-:S02]  /*2260*/  F2FP.BF16.F32.PACK_AB R58, R61, R60 ;  /* 0x0000003c3d3a723e */ /* 0x000fc400000010ff */
[----:B------:R-:W-:Y:S02]  /*2270*/  F2FP.BF16.F32.PACK_AB R59, R63, R62 ;  /* 0x0000003e3f3b723e */ /* 0x000fe400000010ff */
[----:B------:R-:W-:Y:S02]  /*2280*/  F2FP.BF16.F32.PACK_AB R25, R27, R26 ;  /* 0x0000001a1b19723e */ /* 0x000fe400000010ff */
[----:B------:R-:W-:Y:S02]  /*2290*/  F2FP.BF16.F32.PACK_AB R129, R131, R130 ;  /* 0x000000828381723e */ /* 0x000fe400000010ff */
[----:B------:R-:W-:Y:S01]  /*22a0*/  F2FP.BF16.F32.PACK_AB R96, R97, R96 ;  /* 0x000000606160723e */ /* 0x000fe200000010ff */
[----:B------:R-:W-:Y:S01]  /*22b0*/  STSM.16.M88.4 [R2], R120 ;  /* 0x0000007802007844 */ /* 0x000fe20000000200 */
[----:B------:R-:W-:Y:S02]  /*22c0*/  F2FP.BF16.F32.PACK_AB R26, R29, R28 ;  /* 0x0000001c1d1a723e */ /* 0x000fe400000010ff */
[----:B------:R-:W-:Y:S01]  /*22d0*/  F2FP.BF16.F32.PACK_AB R27, R31, R30 ;  /* 0x0000001e1f1b723e */ /* 0x000fe200000010ff */
[----:B------:R-:W-:Y:S01]  /*22e0*/  STSM.16.M88.4 [R2+0x2000], R88 ;  /* 0x0020005802007844 */ /* 0x000fe20000000200 */
[----:B------:R-:W-:-:S02]  /*22f0*/  LOP3.LUT R4, R0, 0x40, RZ, 0x3c, !PT ;  /* 0x0000004000047812 */ /* 0x000fc400078e3cff */
[----:B------:R-:W-:Y:S01]  /*2300*/  F2FP.BF16.F32.PACK_AB R130, R133, R132 ;  /* 0x000000848582723e */ /* 0x000fe200000010ff */
[----:B------:R-:W-:Y:S01]  /*2310*/  STSM.16.M88.4 [R2+0x4000], R56 ;  /* 0x0040003802007844 */ /* 0x000fe20000000200 */
[----:B------:R-:W-:Y:S01]  /*2320*/  F2FP.BF16.F32.PACK_AB R131, R135, R134 ;  /* 0x000000868783723e */ /* 0x000fe200000010ff */
[----:B------:R-:W-:Y:S01]  /*2330*/  VIADD R4, R4, UR8 ;  /* 0x0000000804047c36 */ /* 0x000fe20008000000 */
[----:B------:R-:W-:Y:S01]  /*2340*/  F2FP.BF16.F32.PACK_AB R97, R99, R98 ;  /* 0x000000626361723e */ /* 0x000fe200000010ff */
[----:B------:R-:W-:Y:S01]  /*2350*/  STSM.16.M88.4 [R2+0x6000], R24 ;  /* 0x0060001802007844 */ /* 0x000fe20000000200 */
[----:B------:R-:W-:Y:S02]  /*2360*/  F2FP.BF16.F32.PACK_AB R64, R65, R64 ;  /* 0x000000404140723e */ /* 0x000fe400000010ff */
[----:B------:R-:W-:Y:S01]  /*2370*/  F2FP.BF16.F32.PACK_AB R98, R101, R100 ;  /* 0x000000646562723e */ /* 0x000fe200000010ff */
[----:B------:R-:W-:Y:S01]  /*2380*/  STSM.16.M88.4 [R3], R128 ;  /* 0x0000008003007844 */ /* 0x000fe20000000200 */
[----:B------:R-:W-:-:S02]  /*2390*/  F2FP.BF16.F32.PACK_AB R99, R103, R102 ;  /* 0x000000666763723e */ /* 0x000fc400000010ff */
[----:B------:R-:W-:Y:S02]  /*23a0*/  F2FP.BF16.F32.PACK_AB R65, R67, R66 ;  /* 0x000000424341723e */ /* 0x000fe400000010ff */
[----:B------:R-:W-:Y:S01]  /*23b0*/  F2FP.BF16.F32.PACK_AB R32, R33, R32 ;  /* 0x000000202120723e */ /* 0x000fe200000010ff */
[----:B------:R-:W-:Y:S01]  /*23c0*/  STSM.16.M88.4 [R3+0x2000], R96 ;  /* 0x0020006003007844 */ /* 0x000fe20000000200 */
[----:B------:R-:W-:Y:S02]  /*23d0*/  F2FP.BF16.F32.PACK_AB R136, R137, R136 ;  /* 0x000000888988723e */ /* 0x000fe400000010ff */
[----:B------:R-:W-:Y:S02]  /*23e0*/  F2FP.BF16.F32.PACK_AB R66, R69, R68 ;  /* 0x000000444542723e */ /* 0x000fe400000010ff */
[----:B------:R-:W-:Y:S02]  /*23f0*/  F2FP.BF16.F32.PACK_AB R67, R71, R70 ;  /* 0x000000464743723e */ /* 0x000fe400000010ff */
[----:B------:R-:W-:-:S02]  /*2400*/  F2FP.BF16.F32.PACK_AB R33, R35, R34 ;  /* 0x000000222321723e */ /* 0x000fc400000010ff */
[----:B------:R-:W-:Y:S01]  /*2410*/  F2FP.BF16.F32.PACK_AB R137, R139, R138 ;  /* 0x0000008a8b89723e */ /* 0x000fe200000010ff */
[----:B------:R-:W-:Y:S01]  /*2420*/  STSM.16.M88.4 [R3+0x4000], R64 ;  /* 0x0040004003007844 */ /* 0x000fe20000000200 */
[----:B------:R-:W-:Y:S02]  /*2430*/  F2FP.BF16.F32.PACK_AB R104, R105, R104 ;  /* 0x000000686968723e */ /* 0x000fe400000010ff */
[----:B------:R-:W-:Y:S02]  /*2440*/  F2FP.BF16.F32.PACK_AB R34, R37, R36 ;  /* 0x000000242522723e */ /* 0x000fe400000010ff */
[----:B------:R-:W-:Y:S02]  /*2450*/  F2FP.BF16.F32.PACK_AB R35, R39, R38 ;  /* 0x000000262723723e */ /* 0x000fe400000010ff */
[----:B------:R-:W-:Y:S02]  /*2460*/  LOP3.LUT R0, R0, 0x60, RZ, 0x3c, !PT ;  /* 0x0000006000007812 */ /* 0x000fe400078e3cff */
[----:B------:R-:W-:Y:S01]  /*2470*/  F2FP.BF16.F32.PACK_AB R138, R141, R140 ;  /* 0x0000008c8d8a723e */ /* 0x000fe200000010ff */
[----:B------:R-:W-:Y:S01]  /*2480*/  STSM.16.M88.4 [R3+0x6000], R32 ;  /* 0x0060002003007844 */ /* 0x000fe20000000200 */
[----:B------:R-:W-:Y:S01]  /*2490*/  F2FP.BF16.F32.PACK_AB R139, R143, R142 ;  /* 0x0000008e8f8b723e */ /* 0x000fe200000010ff */
[----:B------:R-:W-:Y:S01]  /*24a0*/  VIADD R0, R0, UR8 ;  /* 0x0000000800007c36 */ /* 0x000fe20008000000 */
[----:B------:R-:W-:-:S02]  /*24b0*/  F2FP.BF16.F32.PACK_AB R105, R107, R106 ;  /* 0x0000006a6b69723e */ /* 0x000fc400000010ff */
[----:B------:R-:W-:Y:S01]  /*24c0*/  F2FP.BF16.F32.PACK_AB R72, R73, R72 ;  /* 0x000000484948723e */ /* 0x000fe200000010ff */
[----:B------:R-:W-:Y:S01]  /*24d0*/  STSM.16.M88.4 [R4], R136 ;  /* 0x0000008804007844 */ /* 0x000fe20000000200 */
[----:B------:R-:W-:Y:S02]  /*24e0*/  F2FP.BF16.F32.PACK_AB R106, R109, R108 ;  /* 0x0000006c6d6a723e */ /* 0x000fe400000010ff */
[----:B------:R-:W-:Y:S02]  /*24f0*/  F2FP.BF16.F32.PACK_AB R107, R111, R110 ;  /* 0x0000006e6f6b723e */ /* 0x000fe400000010ff */
[----:B------:R-:W-:Y:S02]  /*2500*/  F2FP.BF16.F32.PACK_AB R73, R75, R74 ;  /* 0x0000004a4b49723e */ /* 0x000fe400000010ff */
[----:B------:R-:W-:Y:S01]  /*2510*/  F2FP.BF16.F32.PACK_AB R40, R41, R40 ;  /* 0x000000282928723e */ /* 0x000fe200000010ff */
[----:B------:R-:W-:Y:S01]  /*2520*/  STSM.16.M88.4 [R4+0x2000], R104 ;  /* 0x0020006804007844 */ /* 0x000fe20000000200 */
[----:B------:R-:W-:-:S02]  /*2530*/  F2FP.BF16.F32.PACK_AB R144, R145, R144 ;  /* 0x000000909190723e */ /* 0x000fc400000010ff */
[----:B------:R-:W-:Y:S02]  /*2540*/  F2FP.BF16.F32.PACK_AB R74, R77, R76 ;  /* 0x0000004c4d4a723e */ /* 0x000fe400000010ff */
[----:B------:R-:W-:Y:S02]  /*2550*/  F2FP.BF16.F32.PACK_AB R75, R79, R78 ;  /* 0x0000004e4f4b723e */ /* 0x000fe400000010ff */
[----:B------:R-:W-:Y:S02]  /*2560*/  F2FP.BF16.F32.PACK_AB R41, R43, R42 ;  /* 0x0000002a2b29723e */ /* 0x000fe400000010ff */
[----:B------:R-:W-:Y:S01]  /*2570*/  F2FP.BF16.F32.PACK_AB R145, R147, R146 ;  /* 0x000000929391723e */ /* 0x000fe200000010ff */
[----:B------:R-:W-:Y:S01]  /*2580*/  STSM.16.M88.4 [R4+0x4000], R72 ;  /* 0x0040004804007844 */ /* 0x000fe20000000200 */
[----:B------:R-:W-:Y:S02]  /*2590*/  F2FP.BF16.F32.PACK_AB R112, R113, R112 ;  /* 0x000000707170723e */ /* 0x000fe400000010ff */
[----:B------:R-:W-:-:S02]  /*25a0*/  F2FP.BF16.F32.PACK_AB R42, R45, R44 ;  /* 0x0000002c2d2a723e */ /* 0x000fc400000010ff */
[----:B------:R-:W-:Y:S02]  /*25b0*/  F2FP.BF16.F32.PACK_AB R43, R47, R46 ;  /* 0x0000002e2f2b723e */ /* 0x000fe400000010ff */
[----:B------:R-:W-:Y:S02]  /*25c0*/  F2FP.BF16.F32.PACK_AB R146, R149, R148 ;  /* 0x000000949592723e */ /* 0x000fe400000010ff */
[----:B------:R-:W-:Y:S01]  /*25d0*/  F2FP.BF16.F32.PACK_AB R147, R151, R150 ;  /* 0x000000969793723e */ /* 0x000fe200000010ff */
[----:B------:R-:W-:Y:S01]  /*25e0*/  STSM.16.M88.4 [R4+0x6000], R40 ;  /* 0x0060002804007844 */ /* 0x000fe20000000200 */
[----:B------:R-:W-:Y:S02]  /*25f0*/  F2FP.BF16.F32.PACK_AB R113, R115, R114 ;  /* 0x000000727371723e */ /* 0x000fe400000010ff */
[----:B------:R-:W-:Y:S01]  /*2600*/  F2FP.BF16.F32.PACK_AB R80, R81, R80 ;  /* 0x000000505150723e */ /* 0x000fe200000010ff */
[----:B------:R-:W-:Y:S01]  /*2610*/  STSM.16.M88.4 [R0], R144 ;  /* 0x0000009000007844 */ /* 0x000fe20000000200 */
[----:B------:R-:W-:-:S02]  /*2620*/  F2FP.BF16.F32.PACK_AB R114, R117, R116 ;  /* 0x000000747572723e */ /* 0x000fc400000010ff */
[----:B------:R-:W-:Y:S02]  /*2630*/  F2FP.BF16.F32.PACK_AB R115, R119, R118 ;  /* 0x000000767773723e */ /* 0x000fe400000010ff */
[----:B------:R-:W-:Y:S02]  /*2640*/  F2FP.BF16.F32.PACK_AB R81, R83, R82 ;  /* 0x000000525351723e */ /* 0x000fe400000010ff */
[----:B------:R-:W-:Y:S01]  /*2650*/  F2FP.BF16.F32.PACK_AB R48, R49, R48 ;  /* 0x000000303130723e */ /* 0x000fe200000010ff */
[----:B------:R-:W-:Y:S01]  /*2660*/  STSM.16.M88.4 [R0+0x2000], R112 ;  /* 0x0020007000007844 */ /* 0x000fe20000000200 */
[----:B------:R-:W-:Y:S02]  /*2670*/  F2FP.BF16.F32.PACK_AB R82, R85, R84 ;  /* 0x000000545552723e */ /* 0x000fe400000010ff */
[----:B------:R-:W-:Y:S02]  /*2680*/  F2FP.BF16.F32.PACK_AB R83, R87, R86 ;  /* 0x000000565753723e */ /* 0x000fe400000010ff */
[----:B------:R-:W-:-:S02]  /*2690*/  F2FP.BF16.F32.PACK_AB R49, R51, R50 ;  /* 0x000000323331723e */ /* 0x000fc400000010ff */
[----:B------:R-:W-:Y:S01]  /*26a0*/  F2FP.BF16.F32.PACK_AB R50, R53, R52 ;  /* 0x000000343532723e */ /* 0x000fe200000010ff */
[----:B------:R-:W-:Y:S01]  /*26b0*/  STSM.16.M88.4 [R0+0x4000], R80 ;  /* 0x0040005000007844 */ /* 0x000fe20000000200 */
[----:B------:R-:W-:-:S05]  /*26c0*/  F2FP.BF16.F32.PACK_AB R51, R55, R54 ;  /* 0x000000363733723e */ /* 0x000fca00000010ff */
[----:B------:R-:W-:Y:S01]  /*26d0*/  STSM.16.M88.4 [R0+0x6000], R48 ;  /* 0x0060003000007844 */ /* 0x000fe20000000200 */
[----:B------:R1:W-:Y:S06]  /*26e0*/  MEMBAR.ALL.CTA ;  /* 0x0000000000007992 */ /* 0x0003ec0000008000 */
[----:B-1----:R-:W1:Y:S02]  /*26f0*/  FENCE.VIEW.ASYNC.S ;  /* 0x00000000000073c6 */ /* 0x002e640000000000 */
[----:B-1----:R-:W-:Y:S06]  /*2700*/  BAR.SYNC.DEFER_BLOCKING 0x0 ;  /* 0x0000000000007b1d */ /* 0x002fec0000010000 */
[----:B------:R1:W-:Y:S01]  /*2710*/  @UP1 UTMASTG.2D [UR8], [UR4] ;  /* 0x00000008040013b5 */ /* 0x0003e20008008000 */
[----:B------:R0:W-:Y:S01]  /*2720*/  UTMACMDFLUSH ;  /* 0x00000000000079b7 */ /* 0x0001e20000000000 */
[----:B------:R-:W-:-:S04]  /*2730*/  DEPBAR.LE SB0, 0x0 ;  /* 0x000080000000791a */ /* 0x000fc80000000000 */
[----:B------:R-:W-:Y:S06]  /*2740*/  BAR.SYNC.DEFER_BLOCKING 0x0 ;  /* 0x0000000000007b1d */ /* 0x000fec0000010000 */
[----:B-1----:R-:W-:Y:S05]  /*2750*/  EXIT ;  /* 0x000000000000794d */ /* 0x002fea0003800000 */
.L_x_48:
[----:B------:R-:W1:Y:S02]  /*2760*/  SYNCS.PHASECHK.TRANS64.TRYWAIT P0, [UR8+0x5000], R3 ;  /* 0x00500003ff0075a7 */ /* 0x000e640008000148 */
[----:B-1----:R-:W-:Y:S05]  /*2770*/  @!P0 BRA `(.L_x_48) ;  /* 0xfffffffc00f88947 */ /* 0x002fea000383ffff */
[----:B------:R-:W-:Y:S05]  /*2780*/  BRA `(.L_x_50) ;  /* 0xfffffff400c07947 */ /* 0x000fea000383ffff */
.L_x_51:
[----:B------:R-:W-:-:S00]  /*2790*/  BRA `(.L_x_51) ;  /* 0xfffffffc00fc7947 */ /* 0x000fc0000383ffff */
[----:B------:R-:W-:-:S00]  /*27a0*/  NOP ;  /* 0x0000000000007918 */ /* 0x000fc00000000000 */
        /* <DEDUP_REMOVED lines=13> */
.L_x_52:


//--------------------- .nv.shared.gluon_wgmma    --------------------------
	.section	.nv.shared.gluon_wgmma,"aw",@nobits
	.sectionflags	@""
	.align	16
	.zero		1024


//--------------------- .nv.shared.reserved.0     --------------------------
	.section	.nv.shared.reserved.0,"aw",@nobits
	.weak		__nv_reservedSMEM_offset_0_alias
	.size		__nv_reservedSMEM_offset_0_alias, 0, 0
	.other		__nv_reservedSMEM_offset_0_alias,@"STO_CUDA_RESERVED_SHARED STV_DEFAULT"
__nv_reservedSMEM_offset_0_alias:
	.zero		0


//--------------------- .nv.constant0.gluon_wgmma --------------------------
	.section	.nv.constant0.gluon_wgmma,"a",@progbits
	.sectionflags	@""
	.align	4
.nv.constant0.gluon_wgmma:
	.zero		608


//--------------------- SYMBOLS --------------------------

	.type		.nv.reservedSmem.offset0,@object
	.size		.nv.reservedSmem.offset0,0x4
